	.target	sm_90a

	.elftype	@"ET_EXEC"


//--------------------- .note.nv.tkinfo           --------------------------
	.section	.note.nv.tkinfo,"",@"SHT_NOTE"
	.sectionflags	@"SHF_NOTE_NV_TKINFO"
	.tkinfo
        /*0018*/ 	.word	0x00000002
        /*0030*/ 	.string	""
        /*0030*/ 	.string	"ptxas"
        /*0030*/ 	.string	"Cuda compilation tools, release 13.0, V13.0.88"
        /*0030*/ 	.string	"Build cuda_13.0.r13.0/compiler.36424714_0"
        /*0030*/ 	.string	"-arch sm_90a -m 64 "



//--------------------- .note.nv.cuinfo           --------------------------
	.section	.note.nv.cuinfo,"",@"SHT_NOTE"
	.sectionflags	@"SHF_NOTE_NV_CUINFO"
        /*0018*/ 	.short	0x0002
        /*001a*/ 	.short	0x005a
        /*001c*/ 	.short	0x0082
	.zero		2


//--------------------- .nv.info                  --------------------------
	.section	.nv.info,"",@"SHT_CUDA_INFO"
	.align	4


	//----- nvinfo : EIATTR_REGCOUNT
	.align		4
        /*0000*/ 	.byte	0x04, 0x2f
        /*0002*/ 	.short	(.L_16 - .L_15)
	.align		4
.L_15:
        /*0004*/ 	.word	index@(_ZN7cutlass13device_kernelINS_4fmha6kernel13FmhaKernelTmaINS1_10collective15FmhaMainloopTmaINS_10bfloat16_tEfN4cute5tupleIJNS7_1CILi64EEENS9_ILi128EEENS9_ILi224EEEEEENS4_13DefaultFusionEJEEENS4_15FmhaFwdEpilogueIS6_fNS8_IJSA_SC_SB_EEEEEJEEEEEvNT_6ParamsE)
        /*0008*/ 	.word	0x000000e4


	//----- nvinfo : EIATTR_FRAME_SIZE
	.align		4
.L_16:
        /*000c*/ 	.byte	0x04, 0x11
        /*000e*/ 	.short	(.L_18 - .L_17)
	.align		4
.L_17:
        /*0010*/ 	.word	index@($__internal_0_$__cuda_sm20_rcp_rn_f32_slowpath)
        /*0014*/ 	.word	0x00000000


	//----- nvinfo : EIATTR_FRAME_SIZE
	.align		4
.L_18:
        /*0018*/ 	.byte	0x04, 0x11
        /*001a*/ 	.short	(.L_20 - .L_19)
	.align		4
.L_19:
        /*001c*/ 	.word	index@(_ZN7cutlass13device_kernelINS_4fmha6kernel13FmhaKernelTmaINS1_10collective15FmhaMainloopTmaINS_10bfloat16_tEfN4cute5tupleIJNS7_1CILi64EEENS9_ILi128EEENS9_ILi224EEEEEENS4_13DefaultFusionEJEEENS4_15FmhaFwdEpilogueIS6_fNS8_IJSA_SC_SB_EEEEEJEEEEEvNT_6ParamsE)
        /*0020*/ 	.word	0x00000000


	//----- nvinfo : EIATTR_MIN_STACK_SIZE
	.align		4
.L_20:
        /*0024*/ 	.byte	0x04, 0x12
        /*0026*/ 	.short	(.L_22 - .L_21)
	.align		4
.L_21:
        /*0028*/ 	.word	index@(_ZN7cutlass13device_kernelINS_4fmha6kernel13FmhaKernelTmaINS1_10collective15FmhaMainloopTmaINS_10bfloat16_tEfN4cute5tupleIJNS7_1CILi64EEENS9_ILi128EEENS9_ILi224EEEEEENS4_13DefaultFusionEJEEENS4_15FmhaFwdEpilogueIS6_fNS8_IJSA_SC_SB_EEEEEJEEEEEvNT_6ParamsE)
        /*002c*/ 	.word	0x00000000
.L_22:


//--------------------- .nv.compat                --------------------------
	.section	.nv.compat,"",@"SHT_CUDA_COMPAT_INFO"
	.align	4
        /*0000*/ 	.byte	0x02, 0x09, 0x01, 0x00, 0x02, 0x02, 0x04, 0x00, 0x02, 0x05, 0x05, 0x00, 0x03, 0x07, 0x01, 0x01
        /*0010*/ 	.byte	0x02, 0x03, 0x01, 0x00, 0x02, 0x06, 0x01, 0x00, 0x04, 0x0b, 0x08, 0x00, 0x00, 0x00, 0x00, 0x00
        /*0020*/ 	.byte	0x00, 0x00, 0x00, 0x00


//--------------------- .nv.info._ZN7cutlass13device_kernelINS_4fmha6kernel13FmhaKernelTmaINS1_10collective15FmhaMainloopTmaINS_10bfloat16_tEfN4cute5tupleIJNS7_1CILi64EEENS9_ILi128EEENS9_ILi224EEEEEENS4_13DefaultFusionEJEEENS4_15FmhaFwdEpilogueIS6_fNS8_IJSA_SC_SB_EEEEEJEEEEEvNT_6ParamsE --------------------------
	.section	.nv.info._ZN7cutlass13device_kernelINS_4fmha6kernel13FmhaKernelTmaINS1_10collective15FmhaMainloopTmaINS_10bfloat16_tEfN4cute5tupleIJNS7_1CILi64EEENS9_ILi128EEENS9_ILi224EEEEEENS4_13DefaultFusionEJEEENS4_15FmhaFwdEpilogueIS6_fNS8_IJSA_SC_SB_EEEEEJEEEEEvNT_6ParamsE,"",@"SHT_CUDA_INFO"
	.sectionflags	@""
	.align	4


	//----- nvinfo : EIATTR_CUDA_API_VERSION
	.align		4
        /*0000*/ 	.byte	0x04, 0x37
        /*0002*/ 	.short	(.L_24 - .L_23)
.L_23:
        /*0004*/ 	.word	0x00000082


	//----- nvinfo : EIATTR_KPARAM_INFO
	.align		4
.L_24:
        /*0008*/ 	.byte	0x04, 0x17
        /*000a*/ 	.short	(.L_26 - .L_25)
.L_25:
        /*000c*/ 	.word	0x00000000
        /*0010*/ 	.short	0x0000
        /*0012*/ 	.short	0x0070
        /*0014*/ 	.byte	0x00, 0xf0, 0x01, 0x20


	//----- nvinfo : EIATTR_SPARSE_MMA_MASK
	.align		4
.L_26:
        /*0018*/ 	.byte	0x03, 0x50
        /*001a*/ 	.short	0x0000


	//----- nvinfo : EIATTR_MAXREG_COUNT
	.align		4
        /*001c*/ 	.byte	0x03, 0x1b
        /*001e*/ 	.short	0x00ff


	//----- nvinfo : EIATTR_NUM_BARRIERS
	.align		4
        /*0020*/ 	.byte	0x02, 0x4c
        /*0022*/ 	.byte	0x02
	.zero		1


	//----- nvinfo : EIATTR_EXTERNS
	.align		4
        /*0024*/ 	.byte	0x04, 0x0f
        /*0026*/ 	.short	(.L_28 - .L_27)


	//   ....[0]....
	.align		4
.L_27:
        /*0028*/ 	.word	index@(__assertfail)


	//----- nvinfo : EIATTR_MERCURY_ISA_VERSION
	.align		4
.L_28:
        /*002c*/ 	.byte	0x03, 0x5f
        /*002e*/ 	.short	0x0101


	//----- nvinfo : EIATTR_COOP_GROUP_MASK_REGIDS
	.align		4
        /*0030*/ 	.byte	0x04, 0x29
        /*0032*/ 	.short	(.L_30 - .L_29)


	//   ....[0]....
.L_29:
        /*0034*/ 	.word	0xffffffff


	//   ....[1]....
        /*0038*/ 	.word	0xffffffff


	//   ....[2]....
        /*003c*/ 	.word	0xffffffff


	//   ....[3]....
        /*0040*/ 	.word	0xffffffff


	//   ....[4]....
        /*0044*/ 	.word	0xffffffff


	//   ....[5]....
        /*0048*/ 	.word	0xffffffff


	//   ....[6]....
        /*004c*/ 	.word	0xffffffff


	//   ....[7]....
        /*0050*/ 	.word	0xffffffff


	//   ....[8]....
        /*0054*/ 	.word	0xffffffff


	//   ....[9]....
        /*0058*/ 	.word	0xffffffff


	//   ....[10]....
        /*005c*/ 	.word	0xffffffff


	//   ....[11]....
        /*0060*/ 	.word	0xffffffff


	//   ....[12]....
        /*0064*/ 	.word	0xffffffff


	//   ....[13]....
        /*0068*/ 	.word	0xffffffff


	//   ....[14]....
        /*006c*/ 	.word	0xffffffff


	//   ....[15]....
        /*0070*/ 	.word	0xffffffff


	//   ....[16]....
        /*0074*/ 	.word	0xffffffff


	//----- nvinfo : EIATTR_COOP_GROUP_INSTR_OFFSETS
	.align		4
.L_30:
        /*0078*/ 	.byte	0x04, 0x28
        /*007a*/ 	.short	(.L_32 - .L_31)


	//   ....[0]....
.L_31:
        /*007c*/ 	.word	0x00000050


	//   ....[1]....
        /*0080*/ 	.word	0x00000140


	//   ....[2]....
        /*0084*/ 	.word	0x00000270


	//   ....[3]....
        /*0088*/ 	.word	0x00000410


	//   ....[4]....
        /*008c*/ 	.word	0x000005b0


	//   ....[5]....
        /*0090*/ 	.word	0x00002bf0


	//   ....[6]....
        /*0094*/ 	.word	0x00002c50


	//   ....[7]....
        /*0098*/ 	.word	0x00002c70


	//   ....[8]....
        /*009c*/ 	.word	0x00002c90


	//   ....[9]....
        /*00a0*/ 	.word	0x00006d90


	//   ....[10]....
        /*00a4*/ 	.word	0x00006dc0


	//   ....[11]....
        /*00a8*/ 	.word	0x00006e20


	//   ....[12]....
        /*00ac*/ 	.word	0x00006e30


	//   ....[13]....
        /*00b0*/ 	.word	0x0000ae80


	//   ....[14]....
        /*00b4*/ 	.word	0x0000aec0


	//   ....[15]....
        /*00b8*/ 	.word	0x0000aef0


	//   ....[16]....
        /*00bc*/ 	.word	0x0000af10


	//----- nvinfo : EIATTR_SYSCALL_OFFSETS
	.align		4
.L_32:
        /*00c0*/ 	.byte	0x04, 0x46
        /*00c2*/ 	.short	(.L_34 - .L_33)


	//   ....[0]....
.L_33:
        /*00c4*/ 	.word	0x0000bd60


	//   ....[1]....
        /*00c8*/ 	.word	0x0000be80


	//----- nvinfo : EIATTR_MBARRIER_INSTR_OFFSETS
	.align		4
.L_34:
        /*00cc*/ 	.byte	0x04, 0x39
        /*00ce*/ 	.short	(.L_36 - .L_35)


	//   ....[0]....
.L_35:
        /*00d0*/ 	.word	0x00000240
        /*00d4*/ 	.word	0x000000ff
        /*00d8*/ 	.word	0x0003f040
        /*00dc*/ 	.short	0x0100
        /*00de*/ 	.byte	0x08
	.zero		1


	//   ....[1]....
        /*00e0*/ 	.word	0x00000250
        /*00e4*/ 	.word	0x000000ff
        /*00e8*/ 	.word	0x0003f048
        /*00ec*/ 	.short	0x0100
        /*00ee*/ 	.byte	0x08
	.zero		1


	//   ....[2]....
        /*00f0*/ 	.word	0x00000380
        /*00f4*/ 	.word	0x000000ff
        /*00f8*/ 	.word	0x0003f000
        /*00fc*/ 	.short	0x0100
        /*00fe*/ 	.byte	0x08
	.zero		1


	//   ....[3]....
        /*0100*/ 	.word	0x00000390
        /*0104*/ 	.word	0x000000ff
        /*0108*/ 	.word	0x0003f020
        /*010c*/ 	.short	0x0100
        /*010e*/ 	.byte	0x08
	.zero		1


	//   ....[4]....
        /*0110*/ 	.word	0x000003a0
        /*0114*/ 	.word	0x000000ff
        /*0118*/ 	.word	0x0003f008
        /*011c*/ 	.short	0x0100
        /*011e*/ 	.byte	0x08
	.zero		1


	//   ....[5]....
        /*0120*/ 	.word	0x000003b0
        /*0124*/ 	.word	0x000000ff
        /*0128*/ 	.word	0x0003f028
        /*012c*/ 	.short	0x0100
        /*012e*/ 	.byte	0x08
	.zero		1


	//   ....[6]....
        /*0130*/ 	.word	0x000003c0
        /*0134*/ 	.word	0x000000ff
        /*0138*/ 	.word	0x0003f010
        /*013c*/ 	.short	0x0100
        /*013e*/ 	.byte	0x08
	.zero		1


	//   ....[7]....
        /*0140*/ 	.word	0x000003d0
        /*0144*/ 	.word	0x000000ff
        /*0148*/ 	.word	0x0003f030
        /*014c*/ 	.short	0x0100
        /*014e*/ 	.byte	0x08
	.zero		1


	//   ....[8]....
        /*0150*/ 	.word	0x000003e0
        /*0154*/ 	.word	0x000000ff
        /*0158*/ 	.word	0x0003f018
        /*015c*/ 	.short	0x0100
        /*015e*/ 	.byte	0x08
	.zero		1


	//   ....[9]....
        /*0160*/ 	.word	0x000003f0
        /*0164*/ 	.word	0x000000ff
        /*0168*/ 	.word	0x0003f038
        /*016c*/ 	.short	0x0100
        /*016e*/ 	.byte	0x08
	.zero		1


	//   ....[10]....
        /*0170*/ 	.word	0x00000520
        /*0174*/ 	.word	0x000000ff
        /*0178*/ 	.word	0x0003f050
        /*017c*/ 	.short	0x0100
        /*017e*/ 	.byte	0x08
	.zero		1


	//   ....[11]....
        /*0180*/ 	.word	0x00000530
        /*0184*/ 	.word	0x000000ff
        /*0188*/ 	.word	0x0003f070
        /*018c*/ 	.short	0x0100
        /*018e*/ 	.byte	0x08
	.zero		1


	//   ....[12]....
        /*0190*/ 	.word	0x00000540
        /*0194*/ 	.word	0x000000ff
        /*0198*/ 	.word	0x0003f058
        /*019c*/ 	.short	0x0100
        /*019e*/ 	.byte	0x08
	.zero		1


	//   ....[13]....
        /*01a0*/ 	.word	0x00000550
        /*01a4*/ 	.word	0x000000ff
        /*01a8*/ 	.word	0x0003f078
        /*01ac*/ 	.short	0x0100
        /*01ae*/ 	.byte	0x08
	.zero		1


	//   ....[14]....
        /*01b0*/ 	.word	0x00000560
        /*01b4*/ 	.word	0x000000ff
        /*01b8*/ 	.word	0x0003f060
        /*01bc*/ 	.short	0x0100
        /*01be*/ 	.byte	0x08
	.zero		1


	//   ....[15]....
        /*01c0*/ 	.word	0x00000570
        /*01c4*/ 	.word	0x000000ff
        /*01c8*/ 	.word	0x0003f080
        /*01cc*/ 	.short	0x0100
        /*01ce*/ 	.byte	0x08
	.zero		1


	//   ....[16]....
        /*01d0*/ 	.word	0x00000580
        /*01d4*/ 	.word	0x000000ff
        /*01d8*/ 	.word	0x0003f068
        /*01dc*/ 	.short	0x0100
        /*01de*/ 	.byte	0x08
	.zero		1


	//   ....[17]....
        /*01e0*/ 	.word	0x00000590
        /*01e4*/ 	.word	0x000000ff
        /*01e8*/ 	.word	0x0003f088
        /*01ec*/ 	.short	0x0100
        /*01ee*/ 	.byte	0x08
	.zero		1


	//   ....[18]....
        /*01f0*/ 	.word	0x000006c0
        /*01f4*/ 	.word	0x00000003
        /*01f8*/ 	.word	0x0003f048
        /*01fc*/ 	.short	0x010a
        /*01fe*/ 	.byte	0x3f
	.zero		1


	//   ....[19]....
        /*0200*/ 	.word	0x00000bc0
        /*0204*/ 	.word	0x00000003
        /*0208*/ 	.word	0x0003f020
        /*020c*/ 	.short	0x010a
        /*020e*/ 	.byte	0x3f
	.zero		1


	//   ....[20]....
        /*0210*/ 	.word	0x00000f30
        /*0214*/ 	.word	0x00000000
        /*0218*/ 	.word	0x0003f020
        /*021c*/ 	.short	0x010a
        /*021e*/ 	.byte	0x3f
	.zero		1


	//   ....[21]....
        /*0220*/ 	.word	0x000013b0
        /*0224*/ 	.word	0x00000002
        /*0228*/ 	.word	0x0003f020
        /*022c*/ 	.short	0x010a
        /*022e*/ 	.byte	0x3f
	.zero		1


	//   ....[22]....
        /*0230*/ 	.word	0x000017e0
        /*0234*/ 	.word	0x00000003
        /*0238*/ 	.word	0x0003f020
        /*023c*/ 	.short	0x010a
        /*023e*/ 	.byte	0x3f
	.zero		1


	//   ....[23]....
        /*0240*/ 	.word	0x00001c70
        /*0244*/ 	.word	0x00000002
        /*0248*/ 	.word	0x0003f040
        /*024c*/ 	.short	0x010a
        /*024e*/ 	.byte	0x3f
	.zero		1


	//   ....[24]....
        /*0250*/ 	.word	0x00001c90
        /*0254*/ 	.word	0x00000002
        /*0258*/ 	.word	0x0003f000
        /*025c*/ 	.short	0x010a
        /*025e*/ 	.byte	0x3f
	.zero		1


	//   ....[25]....
        /*0260*/ 	.word	0x00003970
        /*0264*/ 	.word	0x00000002
        /*0268*/ 	.word	0x0003f008
        /*026c*/ 	.short	0x010a
        /*026e*/ 	.byte	0x3f
	.zero		1


	//   ....[26]....
        /*0270*/ 	.word	0x00005c70
        /*0274*/ 	.word	0x00000018
        /*0278*/ 	.word	0x00000000
        /*027c*/ 	.short	0x0101
        /*027e*/ 	.byte	0x3f
	.zero		1


	//   ....[27]....
        /*0280*/ 	.word	0x00005d20
        /*0284*/ 	.word	0x0000000b
        /*0288*/ 	.word	0x0003f000
        /*028c*/ 	.short	0x010a
        /*028e*/ 	.byte	0x3f
	.zero		1


	//   ....[28]....
        /*0290*/ 	.word	0x00006530
        /*0294*/ 	.word	0x00000000
        /*0298*/ 	.word	0x0003f020
        /*029c*/ 	.short	0x010a
        /*029e*/ 	.byte	0x3f
	.zero		1


	//   ....[29]....
        /*02a0*/ 	.word	0x00006de0
        /*02a4*/ 	.word	0x000000da
        /*02a8*/ 	.word	0x00000000
        /*02ac*/ 	.short	0x0101
        /*02ae*/ 	.byte	0x3f
	.zero		1


	//   ....[30]....
        /*02b0*/ 	.word	0x00006df0
        /*02b4*/ 	.word	0x000000dd
        /*02b8*/ 	.word	0x0003f000
        /*02bc*/ 	.short	0x010a
        /*02be*/ 	.byte	0x3f
	.zero		1


	//   ....[31]....
        /*02c0*/ 	.word	0x0000a920
        /*02c4*/ 	.word	0x00000018
        /*02c8*/ 	.word	0x00000000
        /*02cc*/ 	.short	0x0101
        /*02ce*/ 	.byte	0x3f
	.zero		1


	//   ....[32]....
        /*02d0*/ 	.word	0x0000a9a0
        /*02d4*/ 	.word	0x00000018
        /*02d8*/ 	.word	0x0003f020
        /*02dc*/ 	.short	0x010a
        /*02de*/ 	.byte	0x3f
	.zero		1


	//   ....[33]....
        /*02e0*/ 	.word	0x0000d5e0
        /*02e4*/ 	.word	0x00000003
        /*02e8*/ 	.word	0x0003f048
        /*02ec*/ 	.short	0x010a
        /*02ee*/ 	.byte	0x3f
	.zero		1


	//   ....[34]....
        /*02f0*/ 	.word	0x0000d630
        /*02f4*/ 	.word	0x00000003
        /*02f8*/ 	.word	0x0003f020
        /*02fc*/ 	.short	0x010a
        /*02fe*/ 	.byte	0x3f
	.zero		1


	//   ....[35]....
        /*0300*/ 	.word	0x0000d680
        /*0304*/ 	.word	0x00000000
        /*0308*/ 	.word	0x0003f020
        /*030c*/ 	.short	0x010a
        /*030e*/ 	.byte	0x3f
	.zero		1


	//   ....[36]....
        /*0310*/ 	.word	0x0000d6d0
        /*0314*/ 	.word	0x00000002
        /*0318*/ 	.word	0x0003f020
        /*031c*/ 	.short	0x010a
        /*031e*/ 	.byte	0x3f
	.zero		1


	//   ....[37]....
        /*0320*/ 	.word	0x0000d720
        /*0324*/ 	.word	0x00000003
        /*0328*/ 	.word	0x0003f020
        /*032c*/ 	.short	0x010a
        /*032e*/ 	.byte	0x3f
	.zero		1


	//   ....[38]....
        /*0330*/ 	.word	0x0000d770
        /*0334*/ 	.word	0x00000002
        /*0338*/ 	.word	0x0003f040
        /*033c*/ 	.short	0x010a
        /*033e*/ 	.byte	0x3f
	.zero		1


	//   ....[39]....
        /*0340*/ 	.word	0x0000d7c0
        /*0344*/ 	.word	0x00000002
        /*0348*/ 	.word	0x0003f000
        /*034c*/ 	.short	0x010a
        /*034e*/ 	.byte	0x3f
	.zero		1


	//   ....[40]....
        /*0350*/ 	.word	0x0000d810
        /*0354*/ 	.word	0x00000002
        /*0358*/ 	.word	0x0003f008
        /*035c*/ 	.short	0x010a
        /*035e*/ 	.byte	0x3f
	.zero		1


	//   ....[41]....
        /*0360*/ 	.word	0x0000d860
        /*0364*/ 	.word	0x0000000b
        /*0368*/ 	.word	0x0003f000
        /*036c*/ 	.short	0x010a
        /*036e*/ 	.byte	0x3f
	.zero		1


	//   ....[42]....
        /*0370*/ 	.word	0x0000d8b0
        /*0374*/ 	.word	0x00000000
        /*0378*/ 	.word	0x0003f020
        /*037c*/ 	.short	0x010a
        /*037e*/ 	.byte	0x3f
	.zero		1


	//   ....[43]....
        /*0380*/ 	.word	0x0000d900
        /*0384*/ 	.word	0x000000dd
        /*0388*/ 	.word	0x0003f000
        /*038c*/ 	.short	0x010a
        /*038e*/ 	.byte	0x3f
	.zero		1


	//   ....[44]....
        /*0390*/ 	.word	0x0000d950
        /*0394*/ 	.word	0x00000018
        /*0398*/ 	.word	0x0003f020
        /*039c*/ 	.short	0x010a
        /*039e*/ 	.byte	0x3f
	.zero		1


	//----- nvinfo : EIATTR_NUM_MBARRIERS
	.align		4
.L_36:
        /*03a0*/ 	.byte	0x03, 0x38
        /*03a2*/ 	.short	0x0012


	//----- nvinfo : EIATTR_EXIT_INSTR_OFFSETS
	.align		4
        /*03a4*/ 	.byte	0x04, 0x1c
        /*03a6*/ 	.short	(.L_38 - .L_37)


	//   ....[0]....
.L_37:
        /*03a8*/ 	.word	0x0000d5d0


	//----- nvinfo : EIATTR_MAX_THREADS
	.align		4
.L_38:
        /*03ac*/ 	.byte	0x04, 0x05
        /*03ae*/ 	.short	(.L_40 - .L_39)
.L_39:
        /*03b0*/ 	.word	0x00000080
        /*03b4*/ 	.word	0x00000001
        /*03b8*/ 	.word	0x00000001


	//----- nvinfo : EIATTR_CRS_STACK_SIZE
	.align		4
.L_40:
        /*03bc*/ 	.byte	0x04, 0x1e
        /*03be*/ 	.short	(.L_42 - .L_41)
.L_41:
        /*03c0*/ 	.word	0x00000000


	//----- nvinfo : EIATTR_CBANK_PARAM_SIZE
	.align		4
.L_42:
        /*03c4*/ 	.byte	0x03, 0x19
        /*03c6*/ 	.short	0x0870


	//----- nvinfo : EIATTR_PARAM_CBANK
	.align		4
        /*03c8*/ 	.byte	0x04, 0x0a
        /*03ca*/ 	.short	(.L_44 - .L_43)
	.align		4
.L_43:
        /*03cc*/ 	.word	index@(.nv.constant0._ZN7cutlass13device_kernelINS_4fmha6kernel13FmhaKernelTmaINS1_10collective15FmhaMainloopTmaINS_10bfloat16_tEfN4cute5tupleIJNS7_1CILi64EEENS9_ILi128EEENS9_ILi224EEEEEENS4_13DefaultFusionEJEEENS4_15FmhaFwdEpilogueIS6_fNS8_IJSA_SC_SB_EEEEEJEEEEEvNT_6ParamsE)
        /*03d0*/ 	.short	0x0210
        /*03d2*/ 	.short	0x0870


	//----- nvinfo : EIATTR_SW_WAR
	.align		4
.L_44:
        /*03d4*/ 	.byte	0x04, 0x36
        /*03d6*/ 	.short	(.L_46 - .L_45)
.L_45:
        /*03d8*/ 	.word	0x00000008
.L_46:


//--------------------- .nv.callgraph             --------------------------
	.section	.nv.callgraph,"",@"SHT_CUDA_CALLGRAPH"
	.align	4
	.sectionentsize	8
	.align		4
        /*0000*/ 	.word	0x00000000
	.align		4
        /*0004*/ 	.word	0xffffffff
	.align		4
        /*0008*/ 	.word	index@(_ZN7cutlass13device_kernelINS_4fmha6kernel13FmhaKernelTmaINS1_10collective15FmhaMainloopTmaINS_10bfloat16_tEfN4cute5tupleIJNS7_1CILi64EEENS9_ILi128EEENS9_ILi224EEEEEENS4_13DefaultFusionEJEEENS4_15FmhaFwdEpilogueIS6_fNS8_IJSA_SC_SB_EEEEEJEEEEEvNT_6ParamsE)
	.align		4
        /*000c*/ 	.word	index@(__assertfail)
	.align		4
        /*0010*/ 	.word	0x00000000
	.align		4
        /*0014*/ 	.word	0xfffffffe
	.align		4
        /*0018*/ 	.word	0x00000000
	.align		4
        /*001c*/ 	.word	0xfffffffd
	.align		4
        /*0020*/ 	.word	0x00000000
	.align		4
        /*0024*/ 	.word	0xfffffffc


//--------------------- .nv.constant4             --------------------------
	.section	.nv.constant4,"a",@progbits
	.align	8
	.align		8
.nv.constant4:
        /*0000*/ 	.dword	__assertfail
	.align		8
        /*0008*/ 	.dword	__unnamed_1
	.align		8
        /*0010*/ 	.dword	__unnamed_2
	.align		8
        /*0018*/ 	.dword	_ZN39_INTERNAL_408ca8b5_4_k_cu_02bfa3e3_27984cuda3std3__45__cpo5beginE
	.align		8
        /*0020*/ 	.dword	_ZN39_INTERNAL_408ca8b5_4_k_cu_02bfa3e3_27984cuda3std3__45__cpo3endE
	.align		8
        /*0028*/ 	.dword	_ZN39_INTERNAL_408ca8b5_4_k_cu_02bfa3e3_27984cuda3std3__45__cpo6cbeginE
	.align		8
        /*0030*/ 	.dword	_ZN39_INTERNAL_408ca8b5_4_k_cu_02bfa3e3_27984cuda3std3__45__cpo4cendE
	.align		8
        /*0038*/ 	.dword	_ZN39_INTERNAL_408ca8b5_4_k_cu_02bfa3e3_27984cuda3std3__441_GLOBAL__N__408ca8b5_4_k_cu_02bfa3e3_27986ignoreE
	.align		8
        /*0040*/ 	.dword	_ZN39_INTERNAL_408ca8b5_4_k_cu_02bfa3e3_27984cuda3std3__419piecewise_constructE
	.align		8
        /*0048*/ 	.dword	_ZN39_INTERNAL_408ca8b5_4_k_cu_02bfa3e3_27984cuda3std3__48in_placeE
	.align		8
        /*0050*/ 	.dword	_ZN39_INTERNAL_408ca8b5_4_k_cu_02bfa3e3_27984cuda3std6ranges3__45__cpo4swapE
	.align		8
        /*0058*/ 	.dword	_ZN39_INTERNAL_408ca8b5_4_k_cu_02bfa3e3_27984cuda3std6ranges3__45__cpo9iter_moveE
	.align		8
        /*0060*/ 	.dword	_ZN39_INTERNAL_408ca8b5_4_k_cu_02bfa3e3_27984cute7productE
	.align		8
        /*0068*/ 	.dword	_ZN39_INTERNAL_408ca8b5_4_k_cu_02bfa3e3_27984cute1_E
	.align		8
        /*0070*/ 	.dword	$str$23
	.align		8
        /*0078*/ 	.dword	$str$24


//--------------------- .text._ZN7cutlass13device_kernelINS_4fmha6kernel13FmhaKernelTmaINS1_10collective15FmhaMainloopTmaINS_10bfloat16_tEfN4cute5tupleIJNS7_1CILi64EEENS9_ILi128EEENS9_ILi224EEEEEENS4_13DefaultFusionEJEEENS4_15FmhaFwdEpilogueIS6_fNS8_IJSA_SC_SB_EEEEEJEEEEEvNT_6ParamsE --------------------------
	.section	.text._ZN7cutlass13device_kernelINS_4fmha6kernel13FmhaKernelTmaINS1_10collective15FmhaMainloopTmaINS_10bfloat16_tEfN4cute5tupleIJNS7_1CILi64EEENS9_ILi128EEENS9_ILi224EEEEEENS4_13DefaultFusionEJEEENS4_15FmhaFwdEpilogueIS6_fNS8_IJSA_SC_SB_EEEEEJEEEEEvNT_6ParamsE,"ax",@progbits
	.align	128
.text._ZN7cutlass13device_kernelINS_4fmha6kernel13FmhaKernelTmaINS1_10collective15FmhaMainloopTmaINS_10bfloat16_tEfN4cute5tupleIJNS7_1CILi64EEENS9_ILi128EEENS9_ILi224EEEEEENS4_13DefaultFusionEJEEENS4_15FmhaFwdEpilogueIS6_fNS8_IJSA_SC_SB_EEEEEJEEEEEvNT_6ParamsE:
        .type           _ZN7cutlass13device_kernelINS_4fmha6kernel13FmhaKernelTmaINS1_10collective15FmhaMainloopTmaINS_10bfloat16_tEfN4cute5tupleIJNS7_1CILi64EEENS9_ILi128EEENS9_ILi224EEEEEENS4_13DefaultFusionEJEEENS4_15FmhaFwdEpilogueIS6_fNS8_IJSA_SC_SB_EEEEEJEEEEEvNT_6ParamsE,@function
        .size           _ZN7cutlass13device_kernelINS_4fmha6kernel13FmhaKernelTmaINS1_10collective15FmhaMainloopTmaINS_10bfloat16_tEfN4cute5tupleIJNS7_1CILi64EEENS9_ILi128EEENS9_ILi224EEEEEENS4_13DefaultFusionEJEEENS4_15FmhaFwdEpilogueIS6_fNS8_IJSA_SC_SB_EEEEEJEEEEEvNT_6ParamsE,(.L_x_86 - _ZN7cutlass13device_kernelINS_4fmha6kernel13FmhaKernelTmaINS1_10collective15FmhaMainloopTmaINS_10bfloat16_tEfN4cute5tupleIJNS7_1CILi64EEENS9_ILi128EEENS9_ILi224EEEEEENS4_13DefaultFusionEJEEENS4_15FmhaFwdEpilogueIS6_fNS8_IJSA_SC_SB_EEEEEJEEEEEvNT_6ParamsE)
        .other          _ZN7cutlass13device_kernelINS_4fmha6kernel13FmhaKernelTmaINS1_10collective15FmhaMainloopTmaINS_10bfloat16_tEfN4cute5tupleIJNS7_1CILi64EEENS9_ILi128EEENS9_ILi224EEEEEENS4_13DefaultFusionEJEEENS4_15FmhaFwdEpilogueIS6_fNS8_IJSA_SC_SB_EEEEEJEEEEEvNT_6ParamsE,@"STO_CUDA_ENTRY STV_DEFAULT"
_ZN7cutlass13device_kernelINS_4fmha6kernel13FmhaKernelTmaINS1_10collective15FmhaMainloopTmaINS_10bfloat16_tEfN4cute5tupleIJNS7_1CILi64EEENS9_ILi128EEENS9_ILi224EEEEEENS4_13DefaultFusionEJEEENS4_15FmhaFwdEpilogueIS6_fNS8_IJSA_SC_SB_EEEEEJEEEEEvNT_6ParamsE:
[----:B------:R-:W1:Y:S01]  /*0000*/  LDC R1, c[0x0][0x28] ;  /* 0x00000a00ff017b82 */ /* 0x000e620000000800 */
[----:B------:R-:W2:Y:S01]  /*0010*/  S2R R16, SR_TID.X ;  /* 0x0000000000107919 */ /* 0x000ea20000002100 */
[----:B------:R-:W-:Y:S01]  /*0020*/  ELECT P0, URZ, PT ;  /* 0x00000000003f782f */ /* 0x000fe20003800000 */
[----:B------:R-:W-:Y:S01]  /*0030*/  BSSY B0, `(.L_x_0) ;  /* 0x0000010000007945 */ /* 0x000fe20003800000 */
[----:B--2---:R-:W-:-:S05]  /*0040*/  SHF.R.U32.HI R10, RZ, 0x5, R16 ;  /* 0x00000005ff0a7819 */ /* 0x004fca0000011610 */
[----:B------:R-:W2:Y:S02]  /*0050*/  SHFL.IDX PT, R0, R10, RZ, 0x1f ;  /* 0x00001fff0a007589 */ /* 0x000ea400000e0000 */
[----:B--2---:R-:W-:-:S13]  /*0060*/  ISETP.NE.OR P0, PT, R0, RZ, !P0 ;  /* 0x000000ff0000720c */ /* 0x004fda0004705670 */
[----:B-1----:R-:W-:Y:S05]  /*0070*/  @P0 BRA `(.L_x_1) ;  /* 0x00000000002c0947 */ /* 0x002fea0003800000 */
[----:B------:R-:W-:Y:S02]  /*0080*/  ULDC.64 UR4, c[0x0][0x198] ;  /* 0x0000660000047ab9 */ /* 0x000fe40000000a00 */
[----:B------:R-:W-:Y:S02]  /*0090*/  UIADD3 UR6, UP0, UR4, 0xf0, URZ ;  /* 0x000000f004067890 */ /* 0x000fe4000ff1e03f */
[----:B------:R-:W-:Y:S02]  /*00a0*/  UIADD3 UR8, UP1, UR4, 0x1f0, URZ ;  /* 0x000001f004087890 */ /* 0x000fe4000ff3e03f */
[----:B------:R-:W-:Y:S02]  /*00b0*/  UIADD3 UR4, UP2, UR4, 0x2f0, URZ ;  /* 0x000002f004047890 */ /* 0x000fe4000ff5e03f */
[----:B------:R-:W-:Y:S02]  /*00c0*/  UIADD3.X UR7, URZ, UR5, URZ, UP0, !UPT ;  /* 0x000000053f077290 */ /* 0x000fe400087fe43f */
[----:B------:R-:W-:-:S02]  /*00d0*/  UIADD3.X UR9, URZ, UR5, URZ, UP1, !UPT ;  /* 0x000000053f097290 */ /* 0x000fc40008ffe43f */
[----:B------:R-:W-:-:S05]  /*00e0*/  UIADD3.X UR5, URZ, UR5, URZ, UP2, !UPT ;  /* 0x000000053f057290 */ /* 0x000fca00097fe43f */
[----:B------:R1:W-:Y:S02]  /*00f0*/  UTMACCTL.PF [UR6] ;  /* 0x00000000060079b9 */ /* 0x0003e40008040000 */
[----:B------:R1:W-:Y:S02]  /*0100*/  UTMACCTL.PF [UR8] ;  /* 0x00000000080079b9 */ /* 0x0003e40008040000 */
[----:B------:R1:W-:Y:S02]  /*0110*/  UTMACCTL.PF [UR4] ;  /* 0x00000000040079b9 */ /* 0x0003e40008040000 */
[----:B-1----:R-:W-:Y:S01]  /*0120*/  NOP ;  /* 0x0000000000007918 */ /* 0x002fe20000000000 */
.L_x_1:
[----:B------:R-:W-:Y:S05]  /*0130*/  BSYNC B0 ;  /* 0x0000000000007941 */ /* 0x000fea0003800000 */
.L_x_0:
[----:B------:R-:W1:Y:S02]  /*0140*/  SHFL.IDX PT, R0, R10, RZ, 0x1f ;  /* 0x00001fff0a007589 */ /* 0x000e6400000e0000 */
[----:B-1----:R-:W-:-:S13]  /*0150*/  ISETP.NE.AND P0, PT, R0, RZ, PT ;  /* 0x000000ff0000720c */ /* 0x002fda0003f05270 */
[----:B------:R-:W-:Y:S05]  /*0160*/  @P0 BRA `(.L_x_2) ;  /* 0x0000000000400947 */ /* 0x000fea0003800000 */
[----:B------:R-:W1:Y:S01]  /*0170*/  S2UR UR8, SR_CgaCtaId ;  /* 0x00000000000879c3 */ /* 0x000e620000008800 */
[----:B------:R-:W-:Y:S01]  /*0180*/  UMOV UR4, 0x400 ;  /* 0x0000040000047882 */ /* 0x000fe20000000000 */
[----:B------:R-:W-:Y:S01]  /*0190*/  UMOV UR5, 0x1 ;  /* 0x0000000100057882 */ /* 0x000fe20000000000 */
[----:B------:R-:W-:Y:S01]  /*01a0*/  UMOV UR6, 0x80 ;  /* 0x0000008000067882 */ /* 0x000fe20000000000 */
[----:B------:R-:W-:Y:S01]  /*01b0*/  ELECT P0, URZ, PT ;  /* 0x00000000003f782f */ /* 0x000fe20003800000 */
[----:B------:R-:W-:-:S04]  /*01c0*/  UIADD3 UR6, -UR6, 0x100000, URZ ;  /* 0x0010000006067890 */ /* 0x000fc8000fffe13f */
[----:B------:R-:W-:Y:S02]  /*01d0*/  USHF.L.U32 UR7, UR6, 0xb, URZ ;  /* 0x0000000b06077899 */ /* 0x000fe4000800063f */
[----:B------:R-:W-:Y:S02]  /*01e0*/  USHF.L.U32 UR6, UR6, 0x1, URZ ;  /* 0x0000000106067899 */ /* 0x000fe4000800063f */
[----:B-1----:R-:W-:Y:S02]  /*01f0*/  ULEA UR8, UR8, UR4, 0x18 ;  /* 0x0000000408087291 */ /* 0x002fe4000f8ec03f */
[----:B------:R-:W-:-:S04]  /*0200*/  UIADD3 UR4, -UR5, 0x100000, URZ ;  /* 0x0010000005047890 */ /* 0x000fc8000fffe13f */
[----:B------:R-:W-:Y:S02]  /*0210*/  USHF.L.U32 UR5, UR4, 0xb, URZ ;  /* 0x0000000b04057899 */ /* 0x000fe4000800063f */
[----:B------:R-:W-:Y:S01]  /*0220*/  USHF.L.U32 UR4, UR4, 0x1, URZ ;  /* 0x0000000104047899 */ /* 0x000fe2000800063f */
[----:B------:R-:W1:Y:S11]  /*0230*/  FENCE.VIEW.ASYNC.S ;  /* 0x00000000000073c6 */ /* 0x000e760000000000 */
[----:B-1----:R1:W2:Y:S01]  /*0240*/  SYNCS.EXCH.64 URZ, [UR8+0x3f040], UR4 ;  /* 0x03f04004083f75b2 */ /* 0x0022a20008000100 */
[----:B------:R1:W3:Y:S01]  /*0250*/  SYNCS.EXCH.64 URZ, [UR8+0x3f048], UR6 ;  /* 0x03f04806083f75b2 */ /* 0x0002e20008000100 */
[----:B------:R-:W-:Y:S01]  /*0260*/  NOP ;  /* 0x0000000000007918 */ /* 0x000fe20000000000 */
.L_x_2:
[----:B------:R-:W4:Y:S01]  /*0270*/  SHFL.IDX PT, R0, R10, RZ, 0x1f ;  /* 0x00001fff0a007589 */ /* 0x000f2200000e0000 */
[----:B------:R-:W-:Y:S01]  /*0280*/  NOP ;  /* 0x0000000000007918 */ /* 0x000fe20000000000 */
[----:B----4-:R-:W-:-:S13]  /*0290*/  ISETP.NE.AND P0, PT, R0, RZ, PT ;  /* 0x000000ff0000720c */ /* 0x010fda0003f05270 */
[----:B------:R-:W-:Y:S05]  /*02a0*/  @P0 BRA `(.L_x_3) ;  /* 0x0000000000580947 */ /* 0x000fea0003800000 */
[----:B-1----:R-:W1:Y:S01]  /*02b0*/  S2UR UR5, SR_CgaCtaId ;  /* 0x00000000000579c3 */ /* 0x002e620000008800 */
[----:B------:R-:W-:Y:S01]  /*02c0*/  UMOV UR4, 0x400 ;  /* 0x0000040000047882 */ /* 0x000fe20000000000 */
[----:B------:R-:W-:Y:S01]  /*02d0*/  UMOV UR6, 0x1 ;  /* 0x0000000100067882 */ /* 0x000fe20000000000 */
[----:B------:R-:W-:Y:S01]  /*02e0*/  UMOV UR7, 0x80 ;  /* 0x0000008000077882 */ /* 0x000fe20000000000 */
[----:B------:R-:W-:Y:S01]  /*02f0*/  ELECT P0, URZ, PT ;  /* 0x00000000003f782f */ /* 0x000fe20003800000 */
[----:B-1----:R-:W-:Y:S02]  /*0300*/  ULEA UR8, UR5, UR4, 0x18 ;  /* 0x0000000405087291 */ /* 0x002fe4000f8ec03f */
[----:B------:R-:W-:-:S04]  /*0310*/  UIADD3 UR4, -UR6, 0x100000, URZ ;  /* 0x0010000006047890 */ /* 0x000fc8000fffe13f */
[----:B------:R-:W-:Y:S02]  /*0320*/  USHF.L.U32 UR5, UR4, 0xb, URZ ;  /* 0x0000000b04057899 */ /* 0x000fe4000800063f */
[----:B------:R-:W-:Y:S02]  /*0330*/  USHF.L.U32 UR4, UR4, 0x1, URZ ;  /* 0x0000000104047899 */ /* 0x000fe4000800063f */
[----:B------:R-:W-:-:S04]  /*0340*/  UIADD3 UR6, -UR7, 0x100000, URZ ;  /* 0x0010000007067890 */ /* 0x000fc8000fffe13f */
[----:B------:R-:W-:Y:S02]  /*0350*/  USHF.L.U32 UR7, UR6, 0xb, URZ ;  /* 0x0000000b06077899 */ /* 0x000fe4000800063f */
[----:B------:R-:W-:Y:S01]  /*0360*/  USHF.L.U32 UR6, UR6, 0x1, URZ ;  /* 0x0000000106067899 */ /* 0x000fe2000800063f */
[----:B------:R-:W1:Y:S03]  /*0370*/  FENCE.VIEW.ASYNC.S ;  /* 0x00000000000073c6 */ /* 0x000e660000000000 */
[----:B-1----:R4:W1:Y:S08]  /*0380*/  SYNCS.EXCH.64 URZ, [UR8+0x3f000], UR4 ;  /* 0x03f00004083f75b2 */ /* 0x0028700008000100 */
[----:B------:R4:W1:Y:S01]  /*0390*/  SYNCS.EXCH.64 URZ, [UR8+0x3f020], UR6 ;  /* 0x03f02006083f75b2 */ /* 0x0008620008000100 */
[----:B------:R4:W1:Y:S01]  /*03a0*/  SYNCS.EXCH.64 URZ, [UR8+0x3f008], UR4 ;  /* 0x03f00804083f75b2 */ /* 0x0008620008000100 */
[----:B------:R4:W1:Y:S01]  /*03b0*/  SYNCS.EXCH.64 URZ, [UR8+0x3f028], UR6 ;  /* 0x03f02806083f75b2 */ /* 0x0008620008000100 */
[----:B------:R4:W1:Y:S01]  /*03c0*/  SYNCS.EXCH.64 URZ, [UR8+0x3f010], UR4 ;  /* 0x03f01004083f75b2 */ /* 0x0008620008000100 */
[----:B------:R4:W1:Y:S01]  /*03d0*/  SYNCS.EXCH.64 URZ, [UR8+0x3f030], UR6 ;  /* 0x03f03006083f75b2 */ /* 0x0008620008000100 */
[----:B------:R4:W1:Y:S01]  /*03e0*/  SYNCS.EXCH.64 URZ, [UR8+0x3f018], UR4 ;  /* 0x03f01804083f75b2 */ /* 0x0008620008000100 */
[----:B------:R4:W1:Y:S02]  /*03f0*/  SYNCS.EXCH.64 URZ, [UR8+0x3f038], UR6 ;  /* 0x03f03806083f75b2 */ /* 0x0008640008000100 */
[----:B----4-:R-:W-:Y:S01]  /*0400*/  NOP ;  /* 0x0000000000007918 */ /* 0x010fe20000000000 */
.L_x_3:
        /* <DEDUP_REMOVED lines=26> */
.L_x_4:
[----:B------:R-:W4:Y:S01]  /*05b0*/  SHFL.IDX PT, R10, R10, RZ, 0x1f ;  /* 0x00001fff0a0a7589 */ /* 0x000f2200000e0000 */
[----:B------:R-:W-:Y:S01]  /*05c0*/  ELECT P0, URZ, PT ;  /* 0x00000000003f782f */ /* 0x000fe20003800000 */
[----:B------:R-:W-:Y:S01]  /*05d0*/  NOP ;  /* 0x0000000000007918 */ /* 0x000fe20000000000 */
[----:B------:R-:W4:Y:S01]  /*05e0*/  S2UR UR44, SR_CTAID.Y ;  /* 0x00000000002c79c3 */ /* 0x000f220000002600 */
[----:B------:R-:W-:Y:S01]  /*05f0*/  BSSY B0, `(.L_x_5) ;  /* 0x0000047000007945 */ /* 0x000fe20003800000 */
[----:B------:R-:W-:Y:S02]  /*0600*/  MOV R9, RZ ;  /* 0x000000ff00097202 */ /* 0x000fe40000000f00 */
[----:B------:R-:W-:-:S04]  /*0610*/  LOP3.LUT R17, R16, 0x7f, RZ, 0xc0, !PT ;  /* 0x0000007f10117812 */ /* 0x000fc800078ec0ff */
[----:B------:R-:W4:Y:S08]  /*0620*/  S2UR UR45, SR_CTAID.Z ;  /* 0x00000000002d79c3 */ /* 0x000f300000002700 */
[----:B-123--:R-:W-:Y:S01]  /*0630*/  BAR.SYNC.DEFER_BLOCKING 0x0 ;  /* 0x0000000000007b1d */ /* 0x00efe20000010000 */
[----:B----4-:R-:W-:-:S13]  /*0640*/  ISETP.EQ.AND P1, PT, R10, RZ, P0 ;  /* 0x000000ff0a00720c */ /* 0x010fda0000722270 */
[----:B------:R-:W-:Y:S05]  /*0650*/  @!P1 BRA `(.L_x_6) ;  /* 0x0000000400009947 */ /* 0x000fea0003800000 */
[----:B------:R-:W1:Y:S01]  /*0660*/  S2R R3, SR_CgaCtaId ;  /* 0x0000000000037919 */ /* 0x000e620000008800 */
[----:B------:R-:W-:Y:S02]  /*0670*/  MOV R0, 0x400 ;  /* 0x0000040000007802 */ /* 0x000fe40000000f00 */
[----:B------:R-:W-:Y:S02]  /*0680*/  MOV R2, 0x1 ;  /* 0x0000000100027802 */ /* 0x000fe40000000f00 */
[----:B------:R-:W-:Y:S02]  /*0690*/  ISETP.NE.AND P3, PT, R17, RZ, PT ;  /* 0x000000ff1100720c */ /* 0x000fe40003f65270 */
[----:B-1----:R-:W-:Y:S02]  /*06a0*/  LEA R3, R3, R0, 0x18 ;  /* 0x0000000003037211 */ /* 0x002fe400078ec0ff */
[----:B------:R-:W-:-:S04]  /*06b0*/  SHF.L.U32 R0, R2, 0x1f, RZ ;  /* 0x0000001f02007819 */ /* 0x000fc800000006ff */
[----:B------:R-:W1:Y:S02]  /*06c0*/  SYNCS.PHASECHK.TRANS64.TRYWAIT P2, [R3+URZ+0x3f048], R0 ;  /* 0x03f04800030075a7 */ /* 0x000e64000804017f */
[----:B-1----:R-:W-:Y:S05]  /*06d0*/  @!P2 BRA `(.L_x_7) ;  /* 0x000000cc00c0a947 */ /* 0x002fea0003800000 */
.L_x_69:
[----:B------:R-:W-:Y:S05]  /*06e0*/  @P3 BRA `(.L_x_8) ;  /* 0x0000000000143947 */ /* 0x000fea0003800000 */
[----:B------:R-:W-:Y:S02]  /*06f0*/  LOP3.LUT P2, RZ, R16, 0x1f, RZ, 0xc0, !PT ;  /* 0x0000001f10ff7812 */ /* 0x000fe4000784c0ff */
[----:B-1----:R-:W-:-:S04]  /*0700*/  MOV R0, 0x7000 ;  /* 0x0000700000007802 */ /* 0x002fc80000000f00 */
[----:B------:R2:W-:Y:S07]  /*0710*/  SYNCS.ARRIVE.TRANS64 RZ, [R3+URZ+0x3f040], R0 ;  /* 0x03f0400003ff79a7 */ /* 0x0005ee000800003f */
[----:B------:R-:W-:Y:S05]  /*0720*/  @!P2 BRA `(.L_x_8) ;  /* 0x000000000004a947 */ /* 0x000fea0003800000 */
[----:B------:R-:W-:Y:S01]  /*0730*/  BPT.TRAP 0x1 ;  /* 0x000000040000795c */ /* 0x000fe20000300000 */
.L_x_8:
[----:B------:R-:W3:Y:S01]  /*0740*/  S2UR UR11, SR_CTAID.X ;  /* 0x00000000000b79c3 */ /* 0x000ee20000002500 */
[----:B------:R-:W-:Y:S01]  /*0750*/  R2UR UR8, R3 ;  /* 0x00000000030872ca */ /* 0x000fe200000e0000 */
[----:B------:R-:W-:Y:S01]  /*0760*/  ULDC.64 UR4, c[0x0][0x198] ;  /* 0x0000660000047ab9 */ /* 0x000fe20000000a00 */
[----:B------:R-:W-:Y:S01]  /*0770*/  UMOV UR6, 0x0 ;  /* 0x0000000000067882 */ /* 0x000fe20000000000 */
[----:B------:R-:W-:Y:S01]  /*0780*/  UIADD3 UR4, UP0, UR4, 0xf0, URZ ;  /* 0x000000f004047890 */ /* 0x000fe2000ff1e03f */
[----:B------:R-:W-:Y:S01]  /*0790*/  UMOV UR7, 0x10000000 ;  /* 0x1000000000077882 */ /* 0x000fe20000000000 */
[----:B------:R-:W-:Y:S02]  /*07a0*/  UMOV UR10, URZ ;  /* 0x0000003f000a7c82 */ /* 0x000fe40008000000 */
[----:B------:R-:W-:Y:S01]  /*07b0*/  UIADD3.X UR5, URZ, UR5, URZ, UP0, !UPT ;  /* 0x000000053f057290 */ /* 0x000fe200087fe43f */
[----:B------:R-:W-:Y:S01]  /*07c0*/  UMOV UR12, UR44 ;  /* 0x0000002c000c7c82 */ /* 0x000fe20008000000 */
[----:B------:R-:W-:Y:S01]  /*07d0*/  UMOV UR13, UR45 ;  /* 0x0000002d000d7c82 */ /* 0x000fe20008000000 */
[----:B------:R-:W-:Y:S01]  /*07e0*/  UMOV UR50, 0x20 ;  /* 0x0000002000327882 */ /* 0x000fe20000000000 */
[----:B------:R-:W-:-:S02]  /*07f0*/  UMOV UR52, UR44 ;  /* 0x0000002c00347c82 */ /* 0x000fc40008000000 */
[----:B------:R-:W-:Y:S02]  /*0800*/  UIADD3 UR9, UR8, 0x3f040, URZ ;  /* 0x0003f04008097890 */ /* 0x000fe4000fffe03f */
[----:B------:R-:W-:Y:S02]  /*0810*/  UIADD3 UR48, UR8, 0x1000, URZ ;  /* 0x0000100008307890 */ /* 0x000fe4000fffe03f */
[----:B------:R-:W-:Y:S02]  /*0820*/  UIADD3 UR40, UR8, 0x2000, URZ ;  /* 0x0000200008287890 */ /* 0x000fe4000fffe03f */
[----:B------:R-:W-:Y:S02]  /*0830*/  UIADD3 UR32, UR8, 0x3000, URZ ;  /* 0x0000300008207890 */ /* 0x000fe4000fffe03f */
[----:B------:R-:W-:Y:S02]  /*0840*/  UIADD3 UR24, UR8, 0x4000, URZ ;  /* 0x0000400008187890 */ /* 0x000fe4000fffe03f */
[----:B---3--:R-:W-:-:S02]  /*0850*/  USHF.L.U32 UR11, UR11, 0x6, URZ ;  /* 0x000000060b0b7899 */ /* 0x008fc4000800063f */
[----:B------:R-:W-:Y:S01]  /*0860*/  UIADD3 UR16, UR8, 0x5000, URZ ;  /* 0x0000500008107890 */ /* 0x000fe2000fffe03f */
[----:B------:R-:W-:Y:S01]  /*0870*/  UMOV UR53, UR45 ;  /* 0x0000002d00357c82 */ /* 0x000fe20008000000 */
[----:B------:R-:W-:Y:S01]  /*0880*/  UMOV UR49, UR9 ;  /* 0x0000000900317c82 */ /* 0x000fe20008000000 */
[----:B------:R-:W-:Y:S02]  /*0890*/  UMOV UR42, 0x40 ;  /* 0x00000040002a7882 */ /* 0x000fe40000000000 */
[----:B------:R-:W-:Y:S01]  /*08a0*/  UMOV UR51, UR11 ;  /* 0x0000000b00337c82 */ /* 0x000fe20008000000 */
[----:B------:R-:W-:Y:S01]  /*08b0*/  UMOV UR41, UR9 ;  /* 0x0000000900297c82 */ /* 0x000fe20008000000 */
[----:B------:R3:W-:Y:S01]  /*08c0*/  UTMALDG.4D [UR8], [UR4], desc[UR6] ;  /* 0x00000608040075b4 */ /* 0x0007e20008019000 */
[----:B------:R-:W-:Y:S01]  /*08d0*/  UMOV UR43, UR11 ;  /* 0x0000000b002b7c82 */ /* 0x000fe20008000000 */
[----:B------:R-:W-:Y:S01]  /*08e0*/  UMOV UR34, 0x60 ;  /* 0x0000006000227882 */ /* 0x000fe20000000000 */
[----:B------:R-:W-:Y:S01]  /*08f0*/  UMOV UR36, UR44 ;  /* 0x0000002c00247c82 */ /* 0x000fe20008000000 */
[----:B------:R-:W-:Y:S01]  /*0900*/  UMOV UR37, UR45 ;  /* 0x0000002d00257c82 */ /* 0x000fe20008000000 */
[----:B------:R-:W-:Y:S01]  /*0910*/  UMOV UR33, UR9 ;  /* 0x0000000900217c82 */ /* 0x000fe20008000000 */
[----:B------:R-:W-:Y:S01]  /*0920*/  UMOV UR35, UR11 ;  /* 0x0000000b00237c82 */ /* 0x000fe20008000000 */
[----:B------:R-:W-:Y:S01]  /*0930*/  UMOV UR26, 0x80 ;  /* 0x00000080001a7882 */ /* 0x000fe20000000000 */
[----:B------:R4:W-:Y:S01]  /*0940*/  UTMALDG.4D [UR48], [UR4], desc[UR6] ;  /* 0x00000630040075b4 */ /* 0x0009e20008019000 */
[----:B------:R-:W-:Y:S01]  /*0950*/  UMOV UR28, UR44 ;  /* 0x0000002c001c7c82 */ /* 0x000fe20008000000 */
[----:B------:R-:W-:Y:S01]  /*0960*/  UMOV UR29, UR45 ;  /* 0x0000002d001d7c82 */ /* 0x000fe20008000000 */
[----:B------:R-:W-:Y:S01]  /*0970*/  UMOV UR25, UR9 ;  /* 0x0000000900197c82 */ /* 0x000fe20008000000 */
[----:B------:R-:W-:Y:S01]  /*0980*/  UMOV UR27, UR11 ;  /* 0x0000000b001b7c82 */ /* 0x000fe20008000000 */
[----:B------:R-:W-:Y:S01]  /*0990*/  UMOV UR18, 0xa0 ;  /* 0x000000a000127882 */ /* 0x000fe20000000000 */
[----:B------:R-:W-:Y:S01]  /*09a0*/  UMOV UR20, UR44 ;  /* 0x0000002c00147c82 */ /* 0x000fe20008000000 */
[----:B------:R-:W-:Y:S01]  /*09b0*/  UMOV UR21, UR45 ;  /* 0x0000002d00157c82 */ /* 0x000fe20008000000 */
[----:B------:R4:W-:Y:S01]  /*09c0*/  UTMALDG.4D [UR40], [UR4], desc[UR6] ;  /* 0x00000628040075b4 */ /* 0x0009e20008019000 */
[----:B------:R-:W-:Y:S01]  /*09d0*/  UMOV UR17, UR9 ;  /* 0x0000000900117c82 */ /* 0x000fe20008000000 */
[----:B------:R-:W-:Y:S01]  /*09e0*/  UMOV UR19, UR11 ;  /* 0x0000000b00137c82 */ /* 0x000fe20008000000 */
[----:B------:R4:W-:Y:S01]  /*09f0*/  UTMALDG.4D [UR32], [UR4], desc[UR6] ;  /* 0x00000620040075b4 */ /* 0x0009e20008019000 */
[----:B---3--:R-:W-:Y:S01]  /*0a00*/  UIADD3 UR8, UR8, 0x6000, URZ ;  /* 0x0000600008087890 */ /* 0x008fe2000fffe03f */
[----:B------:R-:W-:Y:S01]  /*0a10*/  UMOV UR10, 0xc0 ;  /* 0x000000c0000a7882 */ /* 0x000fe20000000000 */
[----:B------:R4:W-:Y:S01]  /*0a20*/  UTMALDG.4D [UR24], [UR4], desc[UR6] ;  /* 0x00000618040075b4 */ /* 0x0009e20008019000 */
[----:B------:R4:W-:Y:S06]  /*0a30*/  UTMALDG.4D [UR16], [UR4], desc[UR6] ;  /* 0x00000610040075b4 */ /* 0x0009ec0008019000 */
[----:B------:R4:W-:Y:S02]  /*0a40*/  UTMALDG.4D [UR8], [UR4], desc[UR6] ;  /* 0x00000608040075b4 */ /* 0x0009e40008019000 */
[----:B----4-:R-:W-:Y:S01]  /*0a50*/  NOP ;  /* 0x0000000000007918 */ /* 0x010fe20000000000 */
.L_x_6:
[----:B------:R-:W-:Y:S05]  /*0a60*/  BSYNC B0 ;  /* 0x0000000000007941 */ /* 0x000fea0003800000 */
.L_x_5:
[----:B------:R-:W1:Y:S01]  /*0a70*/  LDC R211, c[0x0][0x28c] ;  /* 0x0000a300ffd37b82 */ /* 0x000e620000000800 */
[----:B------:R-:W-:Y:S01]  /*0a80*/  BSSY B0, `(.L_x_9) ;  /* 0x000011a000007945 */ /* 0x000fe20003800000 */
[----:B------:R-:W-:Y:S01]  /*0a90*/  IMAD.MOV.U32 R8, RZ, RZ, 0x1 ;  /* 0x00000001ff087424 */ /* 0x000fe200078e00ff */
[----:B------:R-:W-:Y:S02]  /*0aa0*/  MOV R7, RZ ;  /* 0x000000ff00077202 */ /* 0x000fe40000000f00 */
[----:B-12---:R-:W-:-:S04]  /*0ab0*/  IADD3 R0, R211, 0x7f, RZ ;  /* 0x0000007fd3007810 */ /* 0x006fc80007ffe0ff */
[----:B------:R-:W-:-:S04]  /*0ac0*/  SHF.R.S32.HI R3, RZ, 0x1f, R0 ;  /* 0x0000001fff037819 */ /* 0x000fc80000011400 */
[----:B------:R-:W-:-:S04]  /*0ad0*/  LEA.HI R3, R3, R0, RZ, 0x7 ;  /* 0x0000000003037211 */ /* 0x000fc800078f38ff */
[----:B------:R-:W-:-:S04]  /*0ae0*/  SHF.R.S32.HI R210, RZ, 0x7, R3 ;  /* 0x00000007ffd27819 */ /* 0x000fc80000011403 */
[----:B------:R-:W-:Y:S01]  /*0af0*/  SHF.L.U32 R6, R210, 0x1, RZ ;  /* 0x00000001d2067819 */ /* 0x000fe200000006ff */
[----:B------:R-:W-:Y:S06]  /*0b00*/  @!P1 BRA `(.L_x_10) ;  /* 0x0000001000449947 */ /* 0x000fec0003800000 */
[----:B------:R-:W-:Y:S02]  /*0b10*/  ISETP.GE.AND P1, PT, R211, 0x1, PT ;  /* 0x00000001d300780c */ /* 0x000fe40003f26270 */
[----:B------:R-:W-:Y:S02]  /*0b20*/  LOP3.LUT R4, R16, 0x1f, RZ, 0xc0, !PT ;  /* 0x0000001f10047812 */ /* 0x000fe400078ec0ff */
[----:B------:R-:W-:Y:S02]  /*0b30*/  MOV R9, RZ ;  /* 0x000000ff00097202 */ /* 0x000fe40000000f00 */
[----:B------:R-:W-:-:S07]  /*0b40*/  MOV R7, RZ ;  /* 0x000000ff00077202 */ /* 0x000fce0000000f00 */
[----:B------:R-:W-:Y:S05]  /*0b50*/  @!P1 BRA `(.L_x_11) ;  /* 0x0000000400ec9947 */ /* 0x000fea0003800000 */
[----:B------:R-:W1:Y:S01]  /*0b60*/  S2R R3, SR_CgaCtaId ;  /* 0x0000000000037919 */ /* 0x000e620000008800 */
[----:B------:R-:W-:Y:S01]  /*0b70*/  MOV R0, 0x400 ;  /* 0x0000040000007802 */ /* 0x000fe20000000f00 */
[----:B------:R-:W-:Y:S01]  /*0b80*/  IMAD.MOV.U32 R2, RZ, RZ, 0x1 ;  /* 0x00000001ff027424 */ /* 0x000fe200078e00ff */
[----:B------:R-:W-:Y:S02]  /*0b90*/  ISETP.NE.AND P2, PT, R17, RZ, PT ;  /* 0x000000ff1100720c */ /* 0x000fe40003f45270 */
[----:B-1----:R-:W-:Y:S02]  /*0ba0*/  LEA R3, R3, R0, 0x18 ;  /* 0x0000000003037211 */ /* 0x002fe400078ec0ff */
[----:B------:R-:W-:-:S04]  /*0bb0*/  SHF.L.U32 R0, R2, 0x1f, RZ ;  /* 0x0000001f02007819 */ /* 0x000fc800000006ff */
[----:B------:R-:W1:Y:S02]  /*0bc0*/  SYNCS.PHASECHK.TRANS64.TRYWAIT P1, [R3+URZ+0x3f020], R0 ;  /* 0x03f02000030075a7 */ /* 0x000e64000802017f */
[----:B-1----:R-:W-:Y:S05]  /*0bd0*/  @!P1 BRA `(.L_x_12) ;  /* 0x000000c800949947 */ /* 0x002fea0003800000 */
.L_x_70:
[----:B------:R-:W-:Y:S01]  /*0be0*/  MOV R7, 0x1 ;  /* 0x0000000100077802 */ /* 0x000fe20000000f00 */
[----:B------:R-:W-:Y:S06]  /*0bf0*/  @P2 BRA `(.L_x_13) ;  /* 0x0000000000142947 */ /* 0x000fec0003800000 */
[----:B------:R-:W-:Y:S02]  /*0c00*/  ISETP.NE.AND P1, PT, R4, RZ, PT ;  /* 0x000000ff0400720c */ /* 0x000fe40003f25270 */
[----:B-1----:R-:W-:-:S04]  /*0c10*/  MOV R0, 0xe000 ;  /* 0x0000e00000007802 */ /* 0x002fc80000000f00 */
[----:B------:R2:W-:Y:S07]  /*0c20*/  SYNCS.ARRIVE.TRANS64 RZ, [R3+URZ+0x3f000], R0 ;  /* 0x03f0000003ff79a7 */ /* 0x0005ee000800003f */
[----:B------:R-:W-:Y:S05]  /*0c30*/  @!P1 BRA `(.L_x_13) ;  /* 0x0000000000049947 */ /* 0x000fea0003800000 */
[----:B------:R-:W-:Y:S01]  /*0c40*/  BPT.TRAP 0x1 ;  /* 0x000000040000795c */ /* 0x000fe20000300000 */
.L_x_13:
[----:B------:R-:W-:Y:S01]  /*0c50*/  R2UR UR14, R3 ;  /* 0x00000000030e72ca */ /* 0x000fe200000e0000 */
[----:B------:R-:W3:Y:S01]  /*0c60*/  S2R R5, SR_CgaCtaId ;  /* 0x0000000000057919 */ /* 0x000ee20000008800 */
[----:B------:R-:W-:Y:S01]  /*0c70*/  ULDC.64 UR4, c[0x0][0x198] ;  /* 0x0000660000047ab9 */ /* 0x000fe20000000a00 */
[----:B------:R-:W-:Y:S01]  /*0c80*/  UMOV UR27, URZ ;  /* 0x0000003f001b7c82 */ /* 0x000fe20008000000 */
[----:B------:R-:W-:Y:S01]  /*0c90*/  UIADD3 UR4, UP0, UR4, 0x1f0, URZ ;  /* 0x000001f004047890 */ /* 0x000fe2000ff1e03f */
[----:B-12---:R-:W-:Y:S01]  /*0ca0*/  MOV R0, 0x400 ;  /* 0x0000040000007802 */ /* 0x006fe20000000f00 */
[----:B------:R-:W-:Y:S01]  /*0cb0*/  UMOV UR6, 0x0 ;  /* 0x0000000000067882 */ /* 0x000fe20000000000 */
[----:B------:R-:W-:Y:S01]  /*0cc0*/  UMOV UR7, 0x10000000 ;  /* 0x1000000000077882 */ /* 0x000fe20000000000 */
[----:B------:R-:W-:Y:S01]  /*0cd0*/  UIADD3.X UR5, URZ, UR5, URZ, UP0, !UPT ;  /* 0x000000053f057290 */ /* 0x000fe200087fe43f */
[----:B------:R-:W-:Y:S01]  /*0ce0*/  MOV R3, 0x1 ;  /* 0x0000000100037802 */ /* 0x000fe20000000f00 */
[----:B------:R-:W-:Y:S01]  /*0cf0*/  UMOV UR26, URZ ;  /* 0x0000003f001a7c82 */ /* 0x000fe20008000000 */
[----:B------:R-:W-:Y:S01]  /*0d00*/  UMOV UR28, UR44 ;  /* 0x0000002c001c7c82 */ /* 0x000fe20008000000 */
[----:B------:R-:W-:Y:S01]  /*0d10*/  UMOV UR29, UR45 ;  /* 0x0000002d001d7c82 */ /* 0x000fe20008000000 */
[----:B------:R-:W-:Y:S01]  /*0d20*/  UIADD3 UR24, UR14, 0x7000, URZ ;  /* 0x000070000e187890 */ /* 0x000fe2000fffe03f */
[----:B------:R-:W-:Y:S01]  /*0d30*/  SHF.L.U32 R3, R3, 0x1f, RZ ;  /* 0x0000001f03037819 */ /* 0x000fe200000006ff */
[----:B------:R-:W-:Y:S01]  /*0d40*/  UIADD3 UR25, UR14, 0x3f000, URZ ;  /* 0x0003f0000e197890 */ /* 0x000fe2000fffe03f */
[----:B------:R-:W-:Y:S01]  /*0d50*/  ISETP.NE.AND P2, PT, R17, RZ, PT ;  /* 0x000000ff1100720c */ /* 0x000fe20003f45270 */
[----:B------:R-:W-:Y:S01]  /*0d60*/  UIADD3 UR8, UR14, 0x9000, URZ ;  /* 0x000090000e087890 */ /* 0x000fe2000fffe03f */
[----:B------:R-:W-:Y:S01]  /*0d70*/  UMOV UR10, 0x20 ;  /* 0x00000020000a7882 */ /* 0x000fe20000000000 */
[----:B------:R-:W-:Y:S01]  /*0d80*/  UMOV UR12, UR44 ;  /* 0x0000002c000c7c82 */ /* 0x000fe20008000000 */
[----:B------:R-:W-:Y:S01]  /*0d90*/  UMOV UR13, UR45 ;  /* 0x0000002d000d7c82 */ /* 0x000fe20008000000 */
[----:B------:R-:W-:Y:S01]  /*0da0*/  UMOV UR11, UR27 ;  /* 0x0000001b000b7c82 */ /* 0x000fe20008000000 */
[----:B------:R-:W-:-:S02]  /*0db0*/  UMOV UR9, UR25 ;  /* 0x0000001900097c82 */ /* 0x000fc40008000000 */
[----:B------:R1:W-:Y:S01]  /*0dc0*/  UTMALDG.4D [UR24], [UR4], desc[UR6] ;  /* 0x00000618040075b4 */ /* 0x0003e20008019000 */
[----:B------:R-:W-:Y:S01]  /*0dd0*/  UIADD3 UR16, UR14, 0xb000, URZ ;  /* 0x0000b0000e107890 */ /* 0x000fe2000fffe03f */
[----:B------:R-:W-:Y:S01]  /*0de0*/  UMOV UR18, 0x40 ;  /* 0x0000004000127882 */ /* 0x000fe20000000000 */
[----:B------:R-:W-:Y:S01]  /*0df0*/  UMOV UR20, UR44 ;  /* 0x0000002c00147c82 */ /* 0x000fe20008000000 */
[----:B------:R-:W-:Y:S01]  /*0e00*/  UMOV UR21, UR45 ;  /* 0x0000002d00157c82 */ /* 0x000fe20008000000 */
[----:B------:R-:W-:Y:S01]  /*0e10*/  UMOV UR19, UR27 ;  /* 0x0000001b00137c82 */ /* 0x000fe20008000000 */
[----:B------:R-:W-:Y:S01]  /*0e20*/  UMOV UR17, UR25 ;  /* 0x0000001900117c82 */ /* 0x000fe20008000000 */
[----:B------:R2:W-:Y:S01]  /*0e30*/  UTMALDG.4D [UR8], [UR4], desc[UR6] ;  /* 0x00000608040075b4 */ /* 0x0005e20008019000 */
[----:B---3--:R-:W-:-:S04]  /*0e40*/  LEA R2, R5, R0, 0x18 ;  /* 0x0000000005027211 */ /* 0x008fc800078ec0ff */
[----:B------:R-:W-:Y:S01]  /*0e50*/  LEA R0, R7, R2, 0x3 ;  /* 0x0000000207007211 */ /* 0x000fe200078e18ff */
[----:B------:R3:W-:Y:S01]  /*0e60*/  UTMALDG.4D [UR16], [UR4], desc[UR6] ;  /* 0x00000610040075b4 */ /* 0x0007e20008019000 */
[----:B-1----:R-:W-:Y:S01]  /*0e70*/  UIADD3 UR24, UR14, 0xf000, URZ ;  /* 0x0000f0000e187890 */ /* 0x002fe2000fffe03f */
[----:B------:R-:W-:Y:S01]  /*0e80*/  UMOV UR26, 0x80 ;  /* 0x00000080001a7882 */ /* 0x000fe20000000000 */
[----:B--2---:R-:W-:Y:S01]  /*0e90*/  UIADD3 UR8, UR14, 0xd000, URZ ;  /* 0x0000d0000e087890 */ /* 0x004fe2000fffe03f */
[----:B------:R-:W-:Y:S01]  /*0ea0*/  UMOV UR10, 0x60 ;  /* 0x00000060000a7882 */ /* 0x000fe20000000000 */
[----:B---3--:R-:W-:-:S07]  /*0eb0*/  UIADD3 UR16, UR14, 0x11000, URZ ;  /* 0x000110000e107890 */ /* 0x008fce000fffe03f */
[----:B------:R1:W-:Y:S01]  /*0ec0*/  UTMALDG.4D [UR8], [UR4], desc[UR6] ;  /* 0x00000608040075b4 */ /* 0x0003e20008019000 */
[----:B------:R-:W-:Y:S01]  /*0ed0*/  UMOV UR18, 0xa0 ;  /* 0x000000a000127882 */ /* 0x000fe20000000000 */
[----:B------:R2:W-:Y:S01]  /*0ee0*/  UTMALDG.4D [UR24], [UR4], desc[UR6] ;  /* 0x00000618040075b4 */ /* 0x0005e20008019000 */
[----:B------:R2:W-:Y:S01]  /*0ef0*/  UTMALDG.4D [UR16], [UR4], desc[UR6] ;  /* 0x00000610040075b4 */ /* 0x0005e20008019000 */
[----:B-1----:R-:W-:Y:S01]  /*0f00*/  UIADD3 UR8, UR14, 0x13000, URZ ;  /* 0x000130000e087890 */ /* 0x002fe2000fffe03f */
[----:B------:R-:W-:-:S08]  /*0f10*/  UMOV UR10, 0xc0 ;  /* 0x000000c0000a7882 */ /* 0x000fd00000000000 */
[----:B------:R2:W-:Y:S01]  /*0f20*/  UTMALDG.4D [UR8], [UR4], desc[UR6] ;  /* 0x00000608040075b4 */ /* 0x0005e20008019000 */
[----:B------:R-:W1:Y:S02]  /*0f30*/  SYNCS.PHASECHK.TRANS64.TRYWAIT P1, [R0+URZ+0x3f020], R3 ;  /* 0x03f02003000075a7 */ /* 0x000e64000802017f */
[----:B-12---:R-:W-:Y:S05]  /*0f40*/  @!P1 BRA `(.L_x_14) ;  /* 0x000000c400cc9947 */ /* 0x006fea0003800000 */
.L_x_71:
[----:B------:R-:W-:Y:S01]  /*0f50*/  IMAD.MOV.U32 R9, RZ, RZ, 0x1 ;  /* 0x00000001ff097424 */ /* 0x000fe200078e00ff */
[----:B------:R-:W-:Y:S06]  /*0f60*/  @P2 BRA `(.L_x_15) ;  /* 0x0000000000142947 */ /* 0x000fec0003800000 */
[----:B------:R-:W-:Y:S02]  /*0f70*/  ISETP.NE.AND P1, PT, R4, RZ, PT ;  /* 0x000000ff0400720c */ /* 0x000fe40003f25270 */
[----:B-1----:R-:W-:-:S04]  /*0f80*/  MOV R3, 0xe000 ;  /* 0x0000e00000037802 */ /* 0x002fc80000000f00 */
[----:B------:R2:W-:Y:S07]  /*0f90*/  SYNCS.ARRIVE.TRANS64 RZ, [R0+URZ+0x3f000], R3 ;  /* 0x03f0000300ff79a7 */ /* 0x0005ee000800003f */
[----:B------:R-:W-:Y:S05]  /*0fa0*/  @!P1 BRA `(.L_x_15) ;  /* 0x0000000000049947 */ /* 0x000fea0003800000 */
[----:B------:R-:W-:Y:S01]  /*0fb0*/  BPT.TRAP 0x1 ;  /* 0x000000040000795c */ /* 0x000fe20000300000 */
.L_x_15:
[C---:B------:R-:W-:Y:S01]  /*0fc0*/  IMAD R2, R7.reuse, 0xe000, R2 ;  /* 0x0000e00007027824 */ /* 0x040fe200078e0202 */
[----:B------:R-:W-:Y:S01]  /*0fd0*/  R2UR UR49, R0 ;  /* 0x00000000003172ca */ /* 0x000fe200000e0000 */
[----:B------:R-:W-:Y:S01]  /*0fe0*/  ULDC.64 UR4, c[0x0][0x198] ;  /* 0x0000660000047ab9 */ /* 0x000fe20000000a00 */
[----:B------:R-:W-:Y:S01]  /*0ff0*/  UMOV UR51, URZ ;  /* 0x0000003f00337c82 */ /* 0x000fe20008000000 */
[----:B------:R-:W-:Y:S01]  /*1000*/  UIADD3 UR4, UP0, UR4, 0x2f0, URZ ;  /* 0x000002f004047890 */ /* 0x000fe2000ff1e03f */
[----:B------:R-:W-:Y:S01]  /*1010*/  R2UR UR14, R2 ;  /* 0x00000000020e72ca */ /* 0x000fe200000e0000 */
[----:B------:R-:W-:Y:S01]  /*1020*/  UMOV UR6, 0x0 ;  /* 0x0000000000067882 */ /* 0x000fe20000000000 */
[----:B------:R-:W-:Y:S01]  /*1030*/  UMOV UR7, 0x10000000 ;  /* 0x1000000000077882 */ /* 0x000fe20000000000 */
[----:B------:R-:W-:Y:S01]  /*1040*/  UIADD3.X UR5, URZ, UR5, URZ, UP0, !UPT ;  /* 0x000000053f057290 */ /* 0x000fe200087fe43f */
[----:B------:R-:W-:Y:S01]  /*1050*/  IADD3 R7, R7, 0x1, RZ ;  /* 0x0000000107077810 */ /* 0x000fe20007ffe0ff */
[----:B------:R-:W-:Y:S01]  /*1060*/  UMOV UR50, URZ ;  /* 0x0000003f00327c82 */ /* 0x000fe20008000000 */
[----:B------:R-:W-:Y:S01]  /*1070*/  UMOV UR52, UR44 ;  /* 0x0000002c00347c82 */ /* 0x000fe20008000000 */
[----:B------:R-:W-:Y:S01]  /*1080*/  UMOV UR53, UR45 ;  /* 0x0000002d00357c82 */ /* 0x000fe20008000000 */
[----:B------:R-:W-:Y:S01]  /*1090*/  UMOV UR34, 0x20 ;  /* 0x0000002000227882 */ /* 0x000fe20000000000 */
[----:B------:R-:W-:Y:S01]  /*10a0*/  UIADD3 UR49, UR49, 0x3f000, URZ ;  /* 0x0003f00031317890 */ /* 0x000fe2000fffe03f */
[----:B------:R-:W-:Y:S01]  /*10b0*/  UMOV UR36, UR44 ;  /* 0x0000002c00247c82 */ /* 0x000fe20008000000 */
[----:B------:R-:W-:-:S02]  /*10c0*/  UMOV UR37, UR45 ;  /* 0x0000002d00257c82 */ /* 0x000fc40008000000 */
[----:B------:R-:W-:Y:S02]  /*10d0*/  UIADD3 UR48, UR14, 0x7000, URZ ;  /* 0x000070000e307890 */ /* 0x000fe4000fffe03f */
[----:B------:R-:W-:Y:S02]  /*10e0*/  UIADD3 UR32, UR14, 0x9000, URZ ;  /* 0x000090000e207890 */ /* 0x000fe4000fffe03f */
[----:B------:R-:W-:Y:S01]  /*10f0*/  UIADD3 UR8, UR14, 0xb000, URZ ;  /* 0x0000b0000e087890 */ /* 0x000fe2000fffe03f */
[----:B------:R-:W-:Y:S01]  /*1100*/  UMOV UR35, UR51 ;  /* 0x0000003300237c82 */ /* 0x000fe20008000000 */
[----:B------:R-:W-:Y:S01]  /*1110*/  UMOV UR33, UR49 ;  /* 0x0000003100217c82 */ /* 0x000fe20008000000 */
[----:B------:R-:W-:Y:S01]  /*1120*/  UMOV UR10, 0x40 ;  /* 0x00000040000a7882 */ /* 0x000fe20000000000 */
[----:B------:R-:W-:Y:S01]  /*1130*/  UMOV UR12, UR44 ;  /* 0x0000002c000c7c82 */ /* 0x000fe20008000000 */
[----:B------:R-:W-:Y:S01]  /*1140*/  UMOV UR13, UR45 ;  /* 0x0000002d000d7c82 */ /* 0x000fe20008000000 */
[----:B------:R-:W-:Y:S01]  /*1150*/  UMOV UR11, UR51 ;  /* 0x00000033000b7c82 */ /* 0x000fe20008000000 */
[----:B------:R-:W-:Y:S01]  /*1160*/  UMOV UR9, UR49 ;  /* 0x0000003100097c82 */ /* 0x000fe20008000000 */
[----:B------:R-:W-:Y:S01]  /*1170*/  UTMALDG.4D [UR48], [UR4], desc[UR6] ;  /* 0x00000630040075b4 */ /* 0x000fe20008019000 */
[----:B------:R-:W-:-:S02]  /*1180*/  UIADD3 UR24, UR14, 0xd000, URZ ;  /* 0x0000d0000e187890 */ /* 0x000fc4000fffe03f */
[----:B------:R-:W-:Y:S02]  /*1190*/  UIADD3 UR40, UR14, 0xf000, URZ ;  /* 0x0000f0000e287890 */ /* 0x000fe4000fffe03f */
[----:B------:R-:W-:Y:S01]  /*11a0*/  UIADD3 UR16, UR14, 0x11000, URZ ;  /* 0x000110000e107890 */ /* 0x000fe2000fffe03f */
[----:B------:R-:W-:Y:S01]  /*11b0*/  UMOV UR26, 0x60 ;  /* 0x00000060001a7882 */ /* 0x000fe20000000000 */
[----:B------:R-:W-:Y:S01]  /*11c0*/  UTMALDG.4D [UR32], [UR4], desc[UR6] ;  /* 0x00000620040075b4 */ /* 0x000fe20008019000 */
        /* <DEDUP_REMOVED lines=8> */
[----:B------:R-:W-:Y:S01]  /*1250*/  UMOV UR18, 0xa0 ;  /* 0x000000a000127882 */ /* 0x000fe20000000000 */
[----:B------:R-:W-:Y:S01]  /*1260*/  UMOV UR20, UR44 ;  /* 0x0000002c00147c82 */ /* 0x000fe20008000000 */
[----:B------:R-:W-:Y:S01]  /*1270*/  UMOV UR21, UR45 ;  /* 0x0000002d00157c82 */ /* 0x000fe20008000000 */
[----:B------:R-:W-:Y:S01]  /*1280*/  UMOV UR19, UR51 ;  /* 0x0000003300137c82 */ /* 0x000fe20008000000 */
[----:B------:R-:W-:Y:S01]  /*1290*/  UMOV UR17, UR49 ;  /* 0x0000003100117c82 */ /* 0x000fe20008000000 */
[----:B------:R4:W-:Y:S01]  /*12a0*/  UTMALDG.4D [UR24], [UR4], desc[UR6] ;  /* 0x00000618040075b4 */ /* 0x0009e20008019000 */
[----:B------:R4:W-:Y:S01]  /*12b0*/  UTMALDG.4D [UR40], [UR4], desc[UR6] ;  /* 0x00000628040075b4 */ /* 0x0009e20008019000 */
[----:B------:R4:W-:Y:S01]  /*12c0*/  UTMALDG.4D [UR16], [UR4], desc[UR6] ;  /* 0x00000610040075b4 */ /* 0x0009e20008019000 */
[----:B---3--:R-:W-:Y:S01]  /*12d0*/  UIADD3 UR8, UR14, 0x13000, URZ ;  /* 0x000130000e087890 */ /* 0x008fe2000fffe03f */
[----:B------:R-:W-:-:S08]  /*12e0*/  UMOV UR10, 0xc0 ;  /* 0x000000c0000a7882 */ /* 0x000fd00000000000 */
[----:B------:R4:W-:Y:S02]  /*12f0*/  UTMALDG.4D [UR8], [UR4], desc[UR6] ;  /* 0x00000608040075b4 */ /* 0x0009e40008019000 */
[----:B----4-:R-:W-:Y:S01]  /*1300*/  NOP ;  /* 0x0000000000007918 */ /* 0x010fe20000000000 */
.L_x_11:
[----:B------:R-:W-:Y:S02]  /*1310*/  ISETP.GE.AND P1, PT, R211, 0x81, PT ;  /* 0x00000081d300780c */ /* 0x000fe40003f26270 */
[----:B------:R-:W-:-:S11]  /*1320*/  MOV R8, 0x1 ;  /* 0x0000000100087802 */ /* 0x000fd60000000f00 */
[----:B------:R-:W-:Y:S05]  /*1330*/  @!P1 BRA `(.L_x_16) ;  /* 0x0000000800349947 */ /* 0x000fea0003800000 */
[----:B-12---:R-:W1:Y:S01]  /*1340*/  S2R R3, SR_CgaCtaId ;  /* 0x0000000000037919 */ /* 0x006e620000008800 */
[----:B------:R-:W-:Y:S02]  /*1350*/  MOV R0, 0x400 ;  /* 0x0000040000007802 */ /* 0x000fe40000000f00 */
[----:B------:R-:W-:Y:S02]  /*1360*/  MOV R2, 0x1 ;  /* 0x0000000100027802 */ /* 0x000fe40000000f00 */
[----:B------:R-:W-:Y:S02]  /*1370*/  ISETP.NE.AND P2, PT, R17, RZ, PT ;  /* 0x000000ff1100720c */ /* 0x000fe40003f45270 */
[----:B-1----:R-:W-:Y:S02]  /*1380*/  LEA R0, R3, R0, 0x18 ;  /* 0x0000000003007211 */ /* 0x002fe400078ec0ff */
[----:B------:R-:W-:-:S03]  /*1390*/  SHF.L.U32 R3, R2, 0x1f, RZ ;  /* 0x0000001f02037819 */ /* 0x000fc600000006ff */
[----:B------:R-:W-:-:S04]  /*13a0*/  IMAD R2, R7, 0x8, R0 ;  /* 0x0000000807027824 */ /* 0x000fc800078e0200 */
[----:B------:R-:W1:Y:S02]  /*13b0*/  SYNCS.PHASECHK.TRANS64.TRYWAIT P1, [R2+URZ+0x3f020], R3 ;  /* 0x03f02003020075a7 */ /* 0x000e64000802017f */
[----:B-1----:R-:W-:Y:S05]  /*13c0*/  @!P1 BRA `(.L_x_17) ;  /* 0x000000c000c09947 */ /* 0x002fea0003800000 */
.L_x_72:
[----:B------:R-:W-:Y:S05]  /*13d0*/  @P2 BRA `(.L_x_18) ;  /* 0x0000000000142947 */ /* 0x000fea0003800000 */
[----:B------:R-:W-:Y:S02]  /*13e0*/  ISETP.NE.AND P1, PT, R4, RZ, PT ;  /* 0x000000ff0400720c */ /* 0x000fe40003f25270 */
[----:B-1----:R-:W-:-:S04]  /*13f0*/  MOV R3, 0xe000 ;  /* 0x0000e00000037802 */ /* 0x002fc80000000f00 */
[----:B------:R2:W-:Y:S07]  /*1400*/  SYNCS.ARRIVE.TRANS64 RZ, [R2+URZ+0x3f000], R3 ;  /* 0x03f0000302ff79a7 */ /* 0x0005ee000800003f */
[----:B------:R-:W-:Y:S05]  /*1410*/  @!P1 BRA `(.L_x_18) ;  /* 0x0000000000049947 */ /* 0x000fea0003800000 */
[----:B------:R-:W-:Y:S01]  /*1420*/  BPT.TRAP 0x1 ;  /* 0x000000040000795c */ /* 0x000fe20000300000 */
.L_x_18:
[----:B------:R-:W-:Y:S01]  /*1430*/  IMAD R0, R7, 0xe000, R0 ;  /* 0x0000e00007007824 */ /* 0x000fe200078e0200 */
[----:B-12---:R-:W1:Y:S01]  /*1440*/  S2R R3, SR_CgaCtaId ;  /* 0x0000000000037919 */ /* 0x006e620000008800 */
[----:B------:R-:W-:Y:S01]  /*1450*/  R2UR UR33, R2 ;  /* 0x00000000022172ca */ /* 0x000fe200000e0000 */
[----:B------:R-:W-:Y:S01]  /*1460*/  ULDC.64 UR4, c[0x0][0x198] ;  /* 0x0000660000047ab9 */ /* 0x000fe20000000a00 */
[----:B------:R-:W-:Y:S01]  /*1470*/  R2UR UR35, R9 ;  /* 0x00000000092372ca */ /* 0x000fe200000e0000 */
        /* <DEDUP_REMOVED lines=11> */
[----:B------:R-:W-:Y:S01]  /*1530*/  MOV R0, 0x400 ;  /* 0x0000040000007802 */ /* 0x000fe20000000f00 */
[----:B------:R-:W-:Y:S01]  /*1540*/  USHF.L.U32 UR35, UR35, 0x7, URZ ;  /* 0x0000000723237899 */ /* 0x000fe2000800063f */
[C---:B------:R-:W-:Y:S01]  /*1550*/  ISETP.NE.AND P2, PT, R7.reuse, 0x4, PT ;  /* 0x000000040700780c */ /* 0x040fe20003f45270 */
[----:B------:R-:W-:Y:S01]  /*1560*/  UIADD3 UR32, UR14, 0x7000, URZ ;  /* 0x000070000e207890 */ /* 0x000fe2000fffe03f */
[C---:B------:R-:W-:Y:S01]  /*1570*/  ISETP.NE.AND P1, PT, R7.reuse, 0x4, PT ;  /* 0x000000040700780c */ /* 0x040fe20003f25270 */
[----:B------:R-:W-:Y:S01]  /*1580*/  UIADD3 UR40, UR14, 0x9000, URZ ;  /* 0x000090000e287890 */ /* 0x000fe2000fffe03f */
[----:B------:R-:W-:Y:S01]  /*1590*/  SEL R7, R7, RZ, P2 ;  /* 0x000000ff07077207 */ /* 0x000fe20001000000 */
[----:B------:R-:W-:Y:S01]  /*15a0*/  UIADD3 UR24, UR14, 0xb000, URZ ;  /* 0x0000b0000e187890 */ /* 0x000fe2000fffe03f */
[----:B------:R-:W-:Y:S01]  /*15b0*/  SEL R8, RZ, 0x1, !P1 ;  /* 0x00000001ff087807 */ /* 0x000fe20004800000 */
[----:B------:R-:W-:Y:S01]  /*15c0*/  UIADD3 UR16, UR14, 0xd000, URZ ;  /* 0x0000d0000e107890 */ /* 0x000fe2000fffe03f */
[----:B------:R-:W-:Y:S01]  /*15d0*/  ISETP.NE.AND P2, PT, R17, RZ, PT ;  /* 0x000000ff1100720c */ /* 0x000fe20003f45270 */
[----:B------:R-:W-:Y:S01]  /*15e0*/  UIADD3 UR8, UR14, 0xf000, URZ ;  /* 0x0000f0000e087890 */ /* 0x000fe2000fffe03f */
[----:B------:R-:W-:Y:S01]  /*15f0*/  UTMALDG.4D [UR32], [UR4], desc[UR6] ;  /* 0x00000620040075b4 */ /* 0x000fe20008019000 */
[----:B------:R-:W-:Y:S01]  /*1600*/  UMOV UR41, UR33 ;  /* 0x0000002100297c82 */ /* 0x000fe20008000000 */
[----:B------:R-:W-:Y:S01]  /*1610*/  UMOV UR43, UR35 ;  /* 0x00000023002b7c82 */ /* 0x000fe20008000000 */
[----:B------:R-:W-:Y:S01]  /*1620*/  UMOV UR26, 0x40 ;  /* 0x00000040001a7882 */ /* 0x000fe20000000000 */
[----:B------:R-:W-:Y:S01]  /*1630*/  UMOV UR28, UR44 ;  /* 0x0000002c001c7c82 */ /* 0x000fe20008000000 */
[----:B------:R-:W-:Y:S01]  /*1640*/  UMOV UR29, UR45 ;  /* 0x0000002d001d7c82 */ /* 0x000fe20008000000 */
        /* <DEDUP_REMOVED lines=8> */
[----:B------:R-:W-:Y:S01]  /*16d0*/  UMOV UR10, 0x80 ;  /* 0x00000080000a7882 */ /* 0x000fe20000000000 */
[----:B------:R-:W-:Y:S01]  /*16e0*/  UMOV UR12, UR44 ;  /* 0x0000002c000c7c82 */ /* 0x000fe20008000000 */
[----:B------:R-:W-:Y:S01]  /*16f0*/  UMOV UR13, UR45 ;  /* 0x0000002d000d7c82 */ /* 0x000fe20008000000 */
[----:B------:R-:W-:Y:S01]  /*1700*/  UMOV UR9, UR33 ;  /* 0x0000002100097c82 */ /* 0x000fe20008000000 */
[----:B------:R-:W-:Y:S01]  /*1710*/  UMOV UR11, UR35 ;  /* 0x00000023000b7c82 */ /* 0x000fe20008000000 */
[----:B-1----:R-:W-:Y:S01]  /*1720*/  LEA R2, R3, R0, 0x18 ;  /* 0x0000000003027211 */ /* 0x002fe200078ec0ff */
[----:B------:R-:W-:Y:S01]  /*1730*/  UTMALDG.4D [UR24], [UR4], desc[UR6] ;  /* 0x00000618040075b4 */ /* 0x000fe20008019000 */
[----:B------:R-:W-:-:S02]  /*1740*/  SHF.L.U32 R0, R8, 0x1f, RZ ;  /* 0x0000001f08007819 */ /* 0x000fc400000006ff */
[----:B------:R-:W-:Y:S01]  /*1750*/  LEA R3, R7, R2, 0x3 ;  /* 0x0000000207037211 */ /* 0x000fe200078e18ff */
[----:B------:R1:W-:Y:S01]  /*1760*/  UTMALDG.4D [UR16], [UR4], desc[UR6] ;  /* 0x00000610040075b4 */ /* 0x0003e20008019000 */
[----:B------:R2:W-:Y:S01]  /*1770*/  UTMALDG.4D [UR8], [UR4], desc[UR6] ;  /* 0x00000608040075b4 */ /* 0x0005e20008019000 */
[----:B-1----:R-:W-:Y:S01]  /*1780*/  UIADD3 UR16, UR14, 0x11000, URZ ;  /* 0x000110000e107890 */ /* 0x002fe2000fffe03f */
[----:B------:R-:W-:Y:S01]  /*1790*/  UMOV UR18, 0xa0 ;  /* 0x000000a000127882 */ /* 0x000fe20000000000 */
[----:B--2---:R-:W-:-:S07]  /*17a0*/  UIADD3 UR8, UR14, 0x13000, URZ ;  /* 0x000130000e087890 */ /* 0x004fce000fffe03f */
[----:B------:R1:W-:Y:S01]  /*17b0*/  UTMALDG.4D [UR16], [UR4], desc[UR6] ;  /* 0x00000610040075b4 */ /* 0x0003e20008019000 */
[----:B------:R-:W-:Y:S02]  /*17c0*/  UMOV UR10, 0xc0 ;  /* 0x000000c0000a7882 */ /* 0x000fe40000000000 */
[----:B------:R1:W-:Y:S01]  /*17d0*/  UTMALDG.4D [UR8], [UR4], desc[UR6] ;  /* 0x00000608040075b4 */ /* 0x0003e20008019000 */
[----:B------:R-:W2:Y:S02]  /*17e0*/  SYNCS.PHASECHK.TRANS64.TRYWAIT P1, [R3+URZ+0x3f020], R0 ;  /* 0x03f02000030075a7 */ /* 0x000ea4000802017f */
[----:B-12---:R-:W-:Y:S05]  /*17f0*/  @!P1 BRA `(.L_x_19) ;  /* 0x000000bc00c89947 */ /* 0x006fea0003800000 */
.L_x_73:
[----:B------:R-:W-:Y:S05]  /*1800*/  @P2 BRA `(.L_x_20) ;  /* 0x0000000000142947 */ /* 0x000fea0003800000 */
[----:B------:R-:W-:Y:S02]  /*1810*/  ISETP.NE.AND P1, PT, R4, RZ, PT ;  /* 0x000000ff0400720c */ /* 0x000fe40003f25270 */
[----:B-1----:R-:W-:-:S04]  /*1820*/  MOV R0, 0xe000 ;  /* 0x0000e00000007802 */ /* 0x002fc80000000f00 */
[----:B------:R2:W-:Y:S07]  /*1830*/  SYNCS.ARRIVE.TRANS64 RZ, [R3+URZ+0x3f000], R0 ;  /* 0x03f0000003ff79a7 */ /* 0x0005ee000800003f */
[----:B------:R-:W-:Y:S05]  /*1840*/  @!P1 BRA `(.L_x_20) ;  /* 0x0000000000049947 */ /* 0x000fea0003800000 */
[----:B------:R-:W-:Y:S01]  /*1850*/  BPT.TRAP 0x1 ;  /* 0x000000040000795c */ /* 0x000fe20000300000 */
.L_x_20:
[----:B------:R-:W-:Y:S01]  /*1860*/  IMAD R2, R7, 0xe000, R2 ;  /* 0x0000e00007027824 */ /* 0x000fe200078e0202 */
        /* <DEDUP_REMOVED lines=8> */
[----:B------:R-:W-:Y:S01]  /*18f0*/  VIADD R7, R7, 0x1 ;  /* 0x0000000107077836 */ /* 0x000fe20000000000 */
[----:B------:R-:W-:Y:S01]  /*1900*/  UMOV UR50, URZ ;  /* 0x0000003f00327c82 */ /* 0x000fe20008000000 */
[----:B------:R-:W-:Y:S01]  /*1910*/  UMOV UR52, UR44 ;  /* 0x0000002c00347c82 */ /* 0x000fe20008000000 */
[----:B------:R-:W-:Y:S01]  /*1920*/  UMOV UR53, UR45 ;  /* 0x0000002d00357c82 */ /* 0x000fe20008000000 */
[----:B------:R-:W-:Y:S01]  /*1930*/  UMOV UR34, 0x20 ;  /* 0x0000002000227882 */ /* 0x000fe20000000000 */
[----:B------:R-:W-:Y:S01]  /*1940*/  UIADD3 UR49, UR49, 0x3f000, URZ ;  /* 0x0003f00031317890 */ /* 0x000fe2000fffe03f */
[----:B------:R-:W-:Y:S01]  /*1950*/  ISETP.NE.AND P1, PT, R7, 0x4, PT ;  /* 0x000000040700780c */ /* 0x000fe20003f25270 */
[----:B------:R-:W-:Y:S01]  /*1960*/  USHF.L.U32 UR51, UR51, 0x7, URZ ;  /* 0x0000000733337899 */ /* 0x000fe2000800063f */
[----:B------:R-:W-:Y:S01]  /*1970*/  IADD3 R9, R9, 0x1, RZ ;  /* 0x0000000109097810 */ /* 0x000fe20007ffe0ff */
[----:B------:R-:W-:Y:S01]  /*1980*/  UIADD3 UR48, UR14, 0x7000, URZ ;  /* 0x000070000e307890 */ /* 0x000fe2000fffe03f */
[----:B-12---:R-:W-:Y:S01]  /*1990*/  SEL R3, RZ, 0x1, P1 ;  /* 0x00000001ff037807 */ /* 0x006fe20000800000 */
[----:B------:R-:W-:Y:S01]  /*19a0*/  UIADD3 UR32, UR14, 0x9000, URZ ;  /* 0x000090000e207890 */ /* 0x000fe2000fffe03f */
[----:B------:R-:W-:Y:S01]  /*19b0*/  SEL R7, R7, RZ, P1 ;  /* 0x000000ff07077207 */ /* 0x000fe20000800000 */
[----:B------:R-:W-:Y:S01]  /*19c0*/  UIADD3 UR8, UR14, 0xb000, URZ ;  /* 0x0000b0000e087890 */ /* 0x000fe2000fffe03f */
[----:B------:R-:W-:Y:S01]  /*19d0*/  LOP3.LUT R8, R8, R3, RZ, 0x3c, !PT ;  /* 0x0000000308087212 */ /* 0x000fe200078e3cff */
        /* <DEDUP_REMOVED lines=31> */
[----:B-1----:R-:W-:Y:S01]  /*1bd0*/  UIADD3 UR8, UR14, 0x13000, URZ ;  /* 0x000130000e087890 */ /* 0x002fe2000fffe03f */
[----:B------:R-:W-:-:S08]  /*1be0*/  UMOV UR10, 0xc0 ;  /* 0x000000c0000a7882 */ /* 0x000fd00000000000 */
[----:B------:R3:W-:Y:S02]  /*1bf0*/  UTMALDG.4D [UR8], [UR4], desc[UR6] ;  /* 0x00000608040075b4 */ /* 0x0007e40008019000 */
[----:B---3--:R-:W-:Y:S01]  /*1c00*/  NOP ;  /* 0x0000000000007918 */ /* 0x008fe20000000000 */
.L_x_16:
[----:B------:R-:W-:-:S07]  /*1c10*/  IADD3 R6, R6, -0x4, RZ ;  /* 0xfffffffc06067810 */ /* 0x000fce0007ffe0ff */
.L_x_10:
[----:B------:R-:W-:Y:S05]  /*1c20*/  BSYNC B0 ;  /* 0x0000000000007941 */ /* 0x000fea0003800000 */
.L_x_9:
[----:B-12---:R-:W1:Y:S01]  /*1c30*/  S2R R3, SR_CgaCtaId ;  /* 0x0000000000037919 */ /* 0x006e620000008800 */
[----:B------:R-:W-:Y:S02]  /*1c40*/  MOV R2, 0x400 ;  /* 0x0000040000027802 */ /* 0x000fe40000000f00 */
[----:B------:R-:W-:Y:S02]  /*1c50*/  SHF.L.U32 R89, RZ, 0x1f, RZ ;  /* 0x0000001fff597819 */ /* 0x000fe400000006ff */
[----:B-1----:R-:W-:-:S04]  /*1c60*/  LEA R2, R3, R2, 0x18 ;  /* 0x0000000203027211 */ /* 0x002fc800078ec0ff */
[----:B------:R-:W1:Y:S02]  /*1c70*/  SYNCS.PHASECHK.TRANS64.TRYWAIT P1, [R2+URZ+0x3f040], R89 ;  /* 0x03f04059020075a7 */ /* 0x000e64000802017f */
[----:B-1----:R-:W-:Y:S05]  /*1c80*/  @!P1 BRA `(.L_x_21) ;  /* 0x000000b800b89947 */ /* 0x002fea0003800000 */
.L_x_74:
[----:B------:R-:W2:Y:S01]  /*1c90*/  SYNCS.PHASECHK.TRANS64.TRYWAIT P1, [R2+URZ+0x3f000], R89 ;  /* 0x03f00059020075a7 */ /* 0x000ea2000802017f */
[----:B------:R-:W-:Y:S01]  /*1ca0*/  MOV R3, RZ ;  /* 0x000000ff00037202 */ /* 0x000fe20000000f00 */
[----:B--2---:R-:W-:Y:S06]  /*1cb0*/  @!P1 BRA `(.L_x_22) ;  /* 0x000000b800c09947 */ /* 0x004fec0003800000 */
.L_x_75:
[----:B------:R-:W-:Y:S05]  /*1cc0*/  WARPSYNC.ALL ;  /* 0x0000000000007948 */ /* 0x000fea0003800000 */
[C---:B------:R-:W-:Y:S01]  /*1cd0*/  R2UR UR15, R2.reuse ;  /* 0x00000000020f72ca */ /* 0x040fe200000e0000 */
[----:B------:R-:W-:Y:S01]  /*1ce0*/  WARPGROUP.ARRIVE ;  /* 0x00000000000079c5 */ /* 0x000fe20000000000 */
[----:B------:R-:W-:Y:S01]  /*1cf0*/  R2UR UR4, R2 ;  /* 0x00000000020472ca */ /* 0x000fe200000e0000 */
[----:B------:R-:W-:Y:S01]  /*1d00*/  UMOV UR7, 0x80000020 ;  /* 0x8000002000077882 */ /* 0x000fe20000000000 */
[----:B------:R-:W-:Y:S01]  /*1d10*/  UMOV UR11, 0x80000020 ;  /* 0x80000020000b7882 */ /* 0x000fe20000000000 */
[----:B------:R-:W-:Y:S01]  /*1d20*/  UMOV UR5, UR7 ;  /* 0x0000000700057c82 */ /* 0x000fe20008000000 */
[----:B------:R-:W-:Y:S01]  /*1d30*/  IMAD.U32 R207, RZ, RZ, UR7 ;  /* 0x00000007ffcf7e24 */ /* 0x000fe2000f8e00ff */
[----:B------:R-:W-:Y:S01]  /*1d40*/  MOV R205, UR11 ;  /* 0x0000000b00cd7c02 */ /* 0x000fe20008000f00 */
[----:B------:R-:W-:Y:S01]  /*1d50*/  UMOV UR57, 0x80000020 ;  /* 0x8000002000397882 */ /* 0x000fe20000000000 */
[----:B------:R-:W-:Y:S01]  /*1d60*/  UMOV UR59, 0x80000020 ;  /* 0x80000020003b7882 */ /* 0x000fe20000000000 */
[----:B------:R-:W-:Y:S01]  /*1d70*/  UMOV UR53, 0x80000020 ;  /* 0x8000002000357882 */ /* 0x000fe20000000000 */
[----:B------:R-:W-:Y:S01]  /*1d80*/  UMOV UR49, 0x80000020 ;  /* 0x8000002000317882 */ /* 0x000fe20000000000 */
[----:B------:R-:W-:Y:S01]  /*1d90*/  ULDC UR12, c[0x0][0x604] ;  /* 0x00018100000c7ab9 */ /* 0x000fe20000000800 */
[----:B------:R-:W-:-:S02]  /*1da0*/  UIADD3 UR15, UR15, 0x7000, URZ ;  /* 0x000070000f0f7890 */ /* 0x000fc4000fffe03f */
[----:B------:R-:W-:Y:S02]  /*1db0*/  USHF.R.U32.HI UR4, URZ, 0x4, UR4 ;  /* 0x000000043f047899 */ /* 0x000fe40008011604 */
[----:B------:R-:W-:Y:S02]  /*1dc0*/  USHF.R.U32.HI UR15, URZ, 0x4, UR15 ;  /* 0x000000043f0f7899 */ /* 0x000fe4000801160f */
[----:B------:R-:W-:Y:S02]  /*1dd0*/  ULOP3.LUT UR4, UR4, 0x3fff, URZ, 0xc0, !UPT ;  /* 0x00003fff04047892 */ /* 0x000fe4000f8ec03f */
[----:B------:R-:W-:Y:S02]  /*1de0*/  ULOP3.LUT UR15, UR15, 0x3fff, URZ, 0xc0, !UPT ;  /* 0x00003fff0f0f7892 */ /* 0x000fe4000f8ec03f */
[----:B------:R-:W-:Y:S02]  /*1df0*/  ULOP3.LUT UR8, UR4, 0x10000, URZ, 0xfc, !UPT ;  /* 0x0001000004087892 */ /* 0x000fe4000f8efc3f */
[----:B------:R-:W-:-:S02]  /*1e00*/  ULOP3.LUT UR14, UR15, 0x10000, URZ, 0xfc, !UPT ;  /* 0x000100000f0e7892 */ /* 0x000fc4000f8efc3f */
[----:B------:R-:W-:Y:S02]  /*1e10*/  UIADD3 UR56, UR8, 0x500, URZ ;  /* 0x0000050008387890 */ /* 0x000fe4000fffe03f */
[----:B------:R-:W-:Y:S01]  /*1e20*/  UIADD3 UR58, UR14, 0xa00, URZ ;  /* 0x00000a000e3a7890 */ /* 0x000fe2000fffe03f */
[----:B------:R-:W-:Y:S01]  /*1e30*/  UMOV UR6, UR8 ;  /* 0x0000000800067c82 */ /* 0x000fe20008000000 */
[----:B------:R-:W-:Y:S01]  /*1e40*/  UIADD3 UR52, UR8, 0x502, URZ ;  /* 0x0000050208347890 */ /* 0x000fe2000fffe03f */
[----:B------:R-:W-:Y:S01]  /*1e50*/  MOV R206, UR6 ;  /* 0x0000000600ce7c02 */ /* 0x000fe20008000f00 */
[----:B------:R-:W-:Y:S01]  /*1e60*/  UMOV UR4, UR6 ;  /* 0x0000000600047c82 */ /* 0x000fe20008000000 */
[----:B------:R-:W-:Y:S01]  /*1e70*/  UMOV UR6, UR14 ;  /* 0x0000000e00067c82 */ /* 0x000fe20008000000 */
[----:B------:R-:W-:Y:S01]  /*1e80*/  UIADD3 UR48, UR8, 0x600, URZ ;  /* 0x0000060008307890 */ /* 0x000fe2000fffe03f */
[----:B------:R-:W-:Y:S01]  /*1e90*/  HGMMA.64x128x16.F32.BF16 R24, gdesc[UR4], RZ, !UPT, gsb0 ;  /* 0x01e00000041879f0 */ /* 0x000fe2000c0018ff */
[----:B------:R-:W-:-:S02]  /*1ea0*/  UIADD3 UR4, UR8, 0x2, URZ ;  /* 0x0000000208047890 */ /* 0x000fc4000fffe03f */
[----:B------:R-:W-:Y:S01]  /*1eb0*/  UIADD3 UR6, UR14, 0x2, URZ ;  /* 0x000000020e067890 */ /* 0x000fe2000fffe03f */
[----:B------:R-:W-:Y:S01]  /*1ec0*/  UMOV UR5, UR11 ;  /* 0x0000000b00057c82 */ /* 0x000fe20008000000 */
[----:B------:R-:W-:Y:S01]  /*1ed0*/  UMOV UR7, 0x80000020 ;  /* 0x8000002000077882 */ /* 0x000fe20000000000 */
[----:B------:R-:W-:Y:S02]  /*1ee0*/  UMOV UR11, 0x80000020 ;  /* 0x80000020000b7882 */ /* 0x000fe40000000000 */
[----:B------:R-:W-:Y:S01]  /*1ef0*/  UMOV UR10, UR4 ;  /* 0x00000004000a7c82 */ /* 0x000fe20008000000 */
[----:B------:R-:W-:Y:S01]  /*1f00*/  MOV R203, UR11 ;  /* 0x0000000b00cb7c02 */ /* 0x000fe20008000f00 */
[----:B------:R-:W-:Y:S01]  /*1f10*/  UMOV UR4, UR10 ;  /* 0x0000000a00047c82 */ /* 0x000fe20008000000 */
[----:B------:R-:W-:Y:S01]  /*1f20*/  MOV R204, UR10 ;  /* 0x0000000a00cc7c02 */ /* 0x000fe20008000f00 */
[----:B------:R-:W-:Y:S01]  /*1f30*/  ULDC UR18, c[0x0][0x604] ;  /* 0x0001810000127ab9 */ /* 0x000fe20000000800 */
        /* <DEDUP_REMOVED lines=19> */
[----:B------:R-:W-:-:S02]  /*2070*/  WARPGROUP.DEPBAR.LE gsb0, 0x0 ;  /* 0x00008000000079c5 */ /* 0x000fc40000010000 */
[----:B------:R-:W-:-:S06]  /*2080*/  WARPGROUP.ARRIVE ;  /* 0x00000000000079c5 */ /* 0x000fcc0000000000 */
[----:B------:R-:W-:Y:S01]  /*2090*/  HGMMA.64x128x16.F32.BF16 R24, gdesc[UR4], R24, gsb0 ;  /* 0x01e00000041879f0 */ /* 0x000fe20008001818 */
[----:B------:R-:W-:Y:S02]  /*20a0*/  UIADD3 UR4, UR8, 0x100, URZ ;  /* 0x0000010008047890 */ /* 0x000fe4000fffe03f */
        /* <DEDUP_REMOVED lines=19> */
[----:B------:R-:W-:Y:S01]  /*21e0*/  IMAD.U32 R200, RZ, RZ, UR10 ;  /* 0x0000000affc87e24 */ /* 0x000fe2000f8e00ff */
        /* <DEDUP_REMOVED lines=9> */
[----:B------:R-:W-:Y:S01]  /*2280*/  IMAD.U32 R21, RZ, RZ, UR11 ;  /* 0x0000000bff157e24 */ /* 0x000fe2000f8e00ff */
        /* <DEDUP_REMOVED lines=57> */
[----:B------:R-:W-:Y:S02]  /*2620*/  ULDC UR11, c[0x0][0x604] ;  /* 0x00018100000b7ab9 */ /* 0x000fe40000000800 */
[----:B------:R-:W-:Y:S02]  /*2630*/  UMOV UR10, UR4 ;  /* 0x00000004000a7c82 */ /* 0x000fe40008000000 */
[----:B------:R-:W-:Y:S01]  /*2640*/  UMOV UR4, UR10 ;  /* 0x0000000a00047c82 */ /* 0x000fe20008000000 */
[----:B------:R-:W-:Y:S01]  /*2650*/  MOV R4, UR10 ;  /* 0x0000000a00047c02 */ /* 0x000fe20008000f00 */
[----:B------:R-:W-:Y:S01]  /*2660*/  ULDC UR10, c[0x0][0x604] ;  /* 0x00018100000a7ab9 */ /* 0x000fe20000000800 */
[----:B------:R-:W-:-:S02]  /*2670*/  WARPGROUP.DEPBAR.LE gsb0, 0x0 ;  /* 0x00008000000079c5 */ /* 0x000fc40000010000 */
[----:B------:R-:W-:-:S06]  /*2680*/  WARPGROUP.ARRIVE ;  /* 0x00000000000079c5 */ /* 0x000fcc0000000000 */
[----:B------:R-:W-:Y:S01]  /*2690*/  HGMMA.64x128x16.F32.BF16 R24, gdesc[UR4], R24, gsb0 ;  /* 0x01e00000041879f0 */ /* 0x000fe20008001818 */
[----:B------:R-:W-:Y:S01]  /*26a0*/  UIADD3 UR6, UR14, 0xa02, URZ ;  /* 0x00000a020e067890 */ /* 0x000fe2000fffe03f */
[----:B------:R-:W-:Y:S01]  /*26b0*/  UMOV UR4, UR52 ;  /* 0x0000003400047c82 */ /* 0x000fe20008000000 */
[----:B------:R-:W-:Y:S01]  /*26c0*/  UMOV UR5, UR53 ;  /* 0x0000003500057c82 */ /* 0x000fe20008000000 */
[----:B------:R-:W-:Y:S01]  /*26d0*/  UMOV UR7, 0x80000020 ;  /* 0x8000002000077882 */ /* 0x000fe20000000000 */
[----:B------:R-:W-:Y:S02]  /*26e0*/  WARPGROUP.DEPBAR.LE gsb0, 0x0 ;  /* 0x00008000000079c5 */ /* 0x000fe40000010000 */
[----:B------:R-:W-:-:S06]  /*26f0*/  WARPGROUP.ARRIVE ;  /* 0x00000000000079c5 */ /* 0x000fcc0000000000 */
[----:B------:R-:W-:Y:S03]  /*2700*/  HGMMA.64x128x16.F32.BF16 R24, gdesc[UR56], R24, gsb0 ;  /* 0x01e00000381879f0 */ /* 0x000fe60008001818 */
[----:B------:R-:W-:Y:S02]  /*2710*/  WARPGROUP.DEPBAR.LE gsb0, 0x0 ;  /* 0x00008000000079c5 */ /* 0x000fe40000010000 */
[----:B------:R-:W-:-:S07]  /*2720*/  WARPGROUP.ARRIVE ;  /* 0x00000000000079c5 */ /* 0x000fce0000000000 */
[----:B------:R-:W-:Y:S01]  /*2730*/  HGMMA.64x128x16.F32.BF16 R24, gdesc[UR4], R24, gsb0 ;  /* 0x01e00000041879f0 */ /* 0x000fe20008001818 */
[----:B------:R-:W-:Y:S01]  /*2740*/  UIADD3 UR6, UR14, 0xc00, URZ ;  /* 0x00000c000e067890 */ /* 0x000fe2000fffe03f */
[----:B------:R-:W-:Y:S01]  /*2750*/  UMOV UR4, UR48 ;  /* 0x0000003000047c82 */ /* 0x000fe20008000000 */
[----:B------:R-:W-:Y:S01]  /*2760*/  UMOV UR5, UR49 ;  /* 0x0000003100057c82 */ /* 0x000fe20008000000 */
[----:B------:R-:W-:Y:S01]  /*2770*/  UMOV UR7, 0x80000020 ;  /* 0x8000002000077882 */ /* 0x000fe20000000000 */
[----:B------:R-:W-:Y:S02]  /*2780*/  WARPGROUP.DEPBAR.LE gsb0, 0x0 ;  /* 0x00008000000079c5 */ /* 0x000fe40000010000 */
[----:B------:R-:W-:-:S06]  /*2790*/  WARPGROUP.ARRIVE ;  /* 0x00000000000079c5 */ /* 0x000fcc0000000000 */
[----:B------:R-:W-:Y:S01]  /*27a0*/  HGMMA.64x128x16.F32.BF16 R24, gdesc[UR4], R24, gsb0 ;  /* 0x01e00000041879f0 */ /* 0x000fe20008001818 */
[----:B------:R-:W-:Y:S02]  /*27b0*/  UIADD3 UR4, UR8, 0x602, URZ ;  /* 0x0000060208047890 */ /* 0x000fe4000fffe03f */
[----:B------:R-:W-:Y:S01]  /*27c0*/  UIADD3 UR6, UR14, 0xc02, URZ ;  /* 0x00000c020e067890 */ /* 0x000fe2000fffe03f */
[----:B------:R-:W-:Y:S01]  /*27d0*/  UMOV UR5, 0x80000020 ;  /* 0x8000002000057882 */ /* 0x000fe20000000000 */
[----:B------:R-:W-:Y:S01]  /*27e0*/  UMOV UR7, 0x80000020 ;  /* 0x8000002000077882 */ /* 0x000fe20000000000 */
[----:B------:R-:W-:Y:S01]  /*27f0*/  ULDC UR8, c[0x0][0x604] ;  /* 0x0001810000087ab9 */ /* 0x000fe20000000800 */
[----:B------:R-:W-:Y:S02]  /*2800*/  WARPGROUP.DEPBAR.LE gsb0, 0x0 ;  /* 0x00008000000079c5 */ /* 0x000fe40000010000 */
[----:B------:R-:W-:-:S06]  /*2810*/  WARPGROUP.ARRIVE ;  /* 0x00000000000079c5 */ /* 0x000fcc0000000000 */
[----:B------:R-:W-:Y:S01]  /*2820*/  HGMMA.64x128x16.F32.BF16 R24, gdesc[UR4], R24, gsb0 ;  /* 0x01e00000041879f0 */ /* 0x000fe20008001818 */
[----:B------:R-:W-:Y:S01]  /*2830*/  ULDC UR6, c[0x0][0x604] ;  /* 0x0001810000067ab9 */ /* 0x000fe20000000800 */
[----:B------:R-:W-:Y:S01]  /*2840*/  ULDC UR7, c[0x0][0x604] ;  /* 0x0001810000077ab9 */ /* 0x000fe20000000800 */
[----:B------:R-:W-:Y:S02]  /*2850*/  WARPGROUP.DEPBAR.LE gsb0, 0x0 ;  /* 0x00008000000079c5 */ /* 0x000fe40000010000 */
[----:B------:R-:W-:-:S04]  /*2860*/  FMNMX R11, R24, R25, !PT ;  /* 0x00000019180b7209 */ /* 0x000fc80007800000 */
[----:B------:R-:W-:-:S04]  /*2870*/  FMNMX R0, R28, R11, !PT ;  /* 0x0000000b1c007209 */ /* 0x000fc80007800000 */
[----:B------:R-:W-:-:S04]  /*2880*/  FMNMX R11, R29, R0, !PT ;  /* 0x000000001d0b7209 */ /* 0x000fc80007800000 */
[----:B------:R-:W-:-:S04]  /*2890*/  FMNMX R0, R32, R11, !PT ;  /* 0x0000000b20007209 */ /* 0x000fc80007800000 */
[----:B------:R-:W-:-:S04]  /*28a0*/  FMNMX R11, R33, R0, !PT ;  /* 0x00000000210b7209 */ /* 0x000fc80007800000 */
[----:B------:R-:W-:Y:S02]  /*28b0*/  FMNMX R0, R36, R11, !PT ;  /* 0x0000000b24007209 */ /* 0x000fe40007800000 */
[----:B------:R-:W-:Y:S02]  /*28c0*/  FMNMX R11, R26, R27, !PT ;  /* 0x0000001b1a0b7209 */ /* 0x000fe40007800000 */
[----:B------:R-:W-:Y:S02]  /*28d0*/  FMNMX R91, R37, R0, !PT ;  /* 0x00000000255b7209 */ /* 0x000fe40007800000 */
[----:B------:R-:W-:Y:S02]  /*28e0*/  FMNMX R0, R30, R11, !PT ;  /* 0x0000000b1e007209 */ /* 0x000fe40007800000 */
[----:B------:R-:W-:Y:S02]  /*28f0*/  FMNMX R88, R40, R91, !PT ;  /* 0x0000005b28587209 */ /* 0x000fe40007800000 */
[----:B------:R-:W-:-:S02]  /*2900*/  FMNMX R11, R31, R0, !PT ;  /* 0x000000001f0b7209 */ /* 0x000fc40007800000 */
        /* <DEDUP_REMOVED lines=45> */
[----:B------:R-:W-:-:S03]  /*2be0*/  FMNMX R0, R78, R11, !PT ;  /* 0x0000000b4e007209 */ /* 0x000fc60007800000 */
[----:B------:R-:W3:Y:S01]  /*2bf0*/  SHFL.BFLY PT, R91, R88, 0x1, 0x1f ;  /* 0x0c201f00585b7f89 */ /* 0x000ee200000e0000 */
[----:B------:R-:W-:-:S04]  /*2c00*/  FMNMX R11, R79, R0, !PT ;  /* 0x000000004f0b7209 */ /* 0x000fc80007800000 */
[----:B------:R-:W-:-:S04]  /*2c10*/  FMNMX R0, R82, R11, !PT ;  /* 0x0000000b52007209 */ /* 0x000fc80007800000 */
[----:B------:R-:W-:-:S04]  /*2c20*/  FMNMX R11, R83, R0, !PT ;  /* 0x00000000530b7209 */ /* 0x000fc80007800000 */
[----:B------:R-:W-:-:S04]  /*2c30*/  FMNMX R0, R86, R11, !PT ;  /* 0x0000000b56007209 */ /* 0x000fc80007800000 */
[----:B------:R-:W-:-:S05]  /*2c40*/  FMNMX R11, R87, R0, !PT ;  /* 0x00000000570b7209 */ /* 0x000fca0007800000 */
[----:B------:R-:W4:Y:S01]  /*2c50*/  SHFL.BFLY PT, R0, R11, 0x1, 0x1f ;  /* 0x0c201f000b007f89 */ /* 0x000f2200000e0000 */
[----:B---3--:R-:W-:-:S05]  /*2c60*/  FMNMX R91, R88, R91, !PT ;  /* 0x0000005b585b7209 */ /* 0x008fca0007800000 */
[----:B------:R-:W3:Y:S01]  /*2c70*/  SHFL.BFLY PT, R92, R91, 0x2, 0x1f ;  /* 0x0c401f005b5c7f89 */ /* 0x000ee200000e0000 */
[----:B----4-:R-:W-:-:S05]  /*2c80*/  FMNMX R90, R11, R0, !PT ;  /* 0x000000000b5a7209 */ /* 0x010fca0007800000 */
[----:B------:R-:W4:Y:S01]  /*2c90*/  SHFL.BFLY PT, R93, R90, 0x2, 0x1f ;  /* 0x0c401f005a5d7f89 */ /* 0x000f2200000e0000 */
[----:B---3--:R-:W-:-:S04]  /*2ca0*/  FMNMX R0, R91, R92, !PT ;  /* 0x0000005c5b007209 */ /* 0x008fc80007800000 */
[----:B------:R-:W-:-:S04]  /*2cb0*/  FSETP.NEU.AND P1, PT, R0, -INF , PT ;  /* 0xff8000000000780b */ /* 0x000fc80003f2d000 */
[----:B------:R-:W-:-:S05]  /*2cc0*/  FSEL R88, R0, RZ, P1 ;  /* 0x000000ff00587208 */ /* 0x000fca0000800000 */
[----:B------:R-:W-:Y:S01]  /*2cd0*/  FMUL R88, R88, UR6 ;  /* 0x0000000658587c20 */ /* 0x000fe20008400000 */
[----:B------:R-:W-:-:S03]  /*2ce0*/  ULDC UR6, c[0x0][0x604] ;  /* 0x0001810000067ab9 */ /* 0x000fc60000000800 */
[--C-:B------:R-:W-:Y:S01]  /*2cf0*/  FFMA R24, R24, UR6, -R88.reuse ;  /* 0x0000000618187c23 */ /* 0x100fe20008000858 */
[----:B------:R-:W-:Y:S01]  /*2d00*/  ULDC UR6, c[0x0][0x604] ;  /* 0x0001810000067ab9 */ /* 0x000fe20000000800 */
[--C-:B------:R-:W-:Y:S01]  /*2d10*/  FFMA R29, R29, UR8, -R88.reuse ;  /* 0x000000081d1d7c23 */ /* 0x100fe20008000858 */
[--C-:B------:R-:W-:Y:S01]  /*2d20*/  FFMA R25, R25, UR6, -R88.reuse ;  /* 0x0000000619197c23 */ /* 0x100fe20008000858 */
[----:B------:R-:W-:Y:S01]  /*2d30*/  ULDC UR6, c[0x0][0x604] ;  /* 0x0001810000067ab9 */ /* 0x000fe20000000800 */
[----:B------:R-:W-:Y:S01]  /*2d40*/  FSETP.GEU.AND P2, PT, R24, -126, PT ;  /* 0xc2fc00001800780b */ /* 0x000fe20003f4e000 */
[--C-:B------:R-:W-:Y:S01]  /*2d50*/  FFMA R28, R28, UR6, -R88.reuse ;  /* 0x000000061c1c7c23 */ /* 0x100fe20008000858 */
[----:B----4-:R-:W-:Y:S01]  /*2d60*/  FMNMX R11, R90, R93, !PT ;  /* 0x0000005d5a0b7209 */ /* 0x010fe20007800000 */
[--C-:B------:R-:W-:Y:S01]  /*2d70*/  FFMA R32, R32, UR12, -R88.reuse ;  /* 0x0000000c20207c23 */ /* 0x100fe20008000858 */
[----:B------:R-:W-:Y:S01]  /*2d80*/  FSETP.GEU.AND P6, PT, R25, -126, PT ;  /* 0xc2fc00001900780b */ /* 0x000fe20003fce000 */
[--C-:B------:R-:W-:Y:S01]  /*2d90*/  FFMA R33, R33, UR17, -R88.reuse ;  /* 0x0000001121217c23 */ /* 0x100fe20008000858 */
[----:B------:R-:W-:Y:S01]  /*2da0*/  FSETP.GEU.AND P3, PT, R28, -126, PT ;  /* 0xc2fc00001c00780b */ /* 0x000fe20003f6e000 */
[--C-:B------:R-:W-:Y:S01]  /*2db0*/  FFMA R40, R40, UR20, -R88.reuse ;  /* 0x0000001428287c23 */ /* 0x100fe20008000858 */
[----:B------:R-:W-:Y:S01]  /*2dc0*/  FSETP.GEU.AND P4, PT, R29, -126, PT ;  /* 0xc2fc00001d00780b */ /* 0x000fe20003f8e000 */
[--C-:B------:R-:W-:Y:S01]  /*2dd0*/  FFMA R90, R41, UR7, -R88.reuse ;  /* 0x00000007295a7c23 */ /* 0x100fe20008000858 */
[C---:B------:R-:W-:Y:S01]  /*2de0*/  FSETP.NEU.AND P1, PT, R11.reuse, -INF , PT ;  /* 0xff8000000b00780b */ /* 0x040fe20003f2d000 */
[----:B------:R-:W-:Y:S01]  /*2df0*/  ULDC UR6, c[0x0][0x604] ;  /* 0x0001810000067ab9 */ /* 0x000fe20000000800 */
[----:B------:R-:W-:Y:S01]  /*2e00*/  FSETP.GEU.AND P5, PT, R32, -126, PT ;  /* 0xc2fc00002000780b */ /* 0x000fe20003fae000 */
[----:B------:R-:W-:Y:S01]  /*2e10*/  @!P2 FMUL R24, R24, 0.5 ;  /* 0x3f0000001818a820 */ /* 0x000fe20000400000 */
[----:B------:R-:W-:Y:S01]  /*2e20*/  FSEL R93, R11, RZ, P1 ;  /* 0x000000ff0b5d7208 */ /* 0x000fe20000800000 */
[--C-:B------:R-:W-:Y:S01]  /*2e30*/  FFMA R48, R48, UR10, -R88.reuse ;  /* 0x0000000a30307c23 */ /* 0x100fe20008000858 */
[----:B------:R-:W-:Y:S01]  /*2e40*/  FSETP.GEU.AND P1, PT, R33, -126, PT ;  /* 0xc2fc00002100780b */ /* 0x000fe20003f2e000 */
[----:B------:R3:W4:Y:S01]  /*2e50*/  MUFU.EX2 R208, R24 ;  /* 0x0000001800d07308 */ /* 0x0007220000000800 */
[----:B------:R-:W-:Y:S01]  /*2e60*/  @!P6 FMUL R25, R25, 0.5 ;  /* 0x3f0000001919e820 */ /* 0x000fe20000400000 */
[----:B------:R-:W-:Y:S01]  /*2e70*/  @!P3 FMUL R28, R28, 0.5 ;  /* 0x3f0000001c1cb820 */ /* 0x000fe20000400000 */
[--C-:B------:R-:W-:Y:S01]  /*2e80*/  FFMA R41, R44, UR6, -R88.reuse ;  /* 0x000000062c297c23 */ /* 0x100fe20008000858 */
[----:B------:R-:W-:Y:S01]  /*2e90*/  @!P4 FMUL R29, R29, 0.5 ;  /* 0x3f0000001d1dc820 */ /* 0x000fe20000400000 */
[--C-:B------:R-:W-:Y:S01]  /*2ea0*/  FFMA R44, R45, UR11, -R88.reuse ;  /* 0x0000000b2d2c7c23 */ /* 0x100fe20008000858 */
[----:B------:R-:W-:Y:S01]  /*2eb0*/  ULDC UR8, c[0x0][0x604] ;  /* 0x0001810000087ab9 */ /* 0x000fe20000000800 */
[--C-:B------:R-:W-:Y:S01]  /*2ec0*/  FFMA R49, R49, UR9, -R88.reuse ;  /* 0x0000000931317c23 */ /* 0x100fe20008000858 */
[----:B------:R-:W5:Y:S01]  /*2ed0*/  MUFU.EX2 R28, R28 ;  /* 0x0000001c001c7308 */ /* 0x000f620000000800 */
[--C-:B---3--:R-:W-:Y:S01]  /*2ee0*/  FFMA R24, R36, UR18, -R88.reuse ;  /* 0x0000001224187c23 */ /* 0x108fe20008000858 */
[----:B------:R-:W-:Y:S01]  /*2ef0*/  @!P5 FMUL R32, R32, 0.5 ;  /* 0x3f0000002020d820 */ /* 0x000fe20000400000 */
[--C-:B------:R-:W-:Y:S01]  /*2f00*/  FFMA R52, R52, UR8, -R88.reuse ;  /* 0x0000000834347c23 */ /* 0x100fe20008000858 */
[----:B------:R-:W-:Y:S01]  /*2f10*/  @!P1 FMUL R33, R33, 0.5 ;  /* 0x3f00000021219820 */ /* 0x000fe20000400000 */
[----:B------:R-:W-:Y:S01]  /*2f20*/  ULDC UR12, c[0x0][0x604] ;  /* 0x00018100000c7ab9 */ /* 0x000fe20000000800 */
[----:B------:R-:W-:Y:S01]  /*2f30*/  ULDC UR17, c[0x0][0x604] ;  /* 0x0001810000117ab9 */ /* 0x000fe20000000800 */
[--C-:B------:R-:W-:Y:S01]  /*2f40*/  FFMA R56, R56, UR13, -R88.reuse ;  /* 0x0000000d38387c23 */ /* 0x100fe20008000858 */
[----:B------:R3:W1:Y:S01]  /*2f50*/  MUFU.EX2 R209, R25 ;  /* 0x0000001900d17308 */ /* 0x0006620000000800 */
[----:B----4-:R-:W-:Y:S01]  /*2f60*/  @!P2 FMUL R208, R208, R208 ;  /* 0x000000d0d0d0a220 */ /* 0x010fe20000400000 */
[----:B------:R-:W-:Y:S01]  /*2f70*/  FSETP.GEU.AND P2, PT, R24, -126, PT ;  /* 0xc2fc00001800780b */ /* 0x000fe20003f4e000 */
[--C-:B------:R-:W-:Y:S01]  /*2f80*/  FFMA R92, R64, UR22, -R88.reuse ;  /* 0x00000016405c7c23 */ /* 0x100fe20008000858 */
[--C-:B------:R-:W-:Y:S01]  /*2f90*/  FFMA R91, R61, UR21, -R88.reuse ;  /* 0x000000153d5b7c23 */ /* 0x100fe20008000858 */
[----:B------:R-:W-:Y:S01]  /*2fa0*/  ULDC UR18, c[0x0][0x604] ;  /* 0x0001810000127ab9 */ /* 0x000fe20000000800 */
[--C-:B------:R-:W-:Y:S01]  /*2fb0*/  FFMA R68, R68, UR23, -R88.reuse ;  /* 0x0000001744447c23 */ /* 0x100fe20008000858 */
[--C-:B------:R-:W-:Y:S01]  /*2fc0*/  FFMA R64, R65, UR18, -R88.reuse ;  /* 0x0000001241407c23 */ /* 0x100fe20008000858 */
[----:B------:R-:W4:Y:S01]  /*2fd0*/  MUFU.EX2 R29, R29 ;  /* 0x0000001d001d7308 */ /* 0x000f220000000800 */
[----:B-----5:R-:W-:Y:S01]  /*2fe0*/  @!P3 FMUL R28, R28, R28 ;  /* 0x0000001c1c1cb220 */ /* 0x020fe20000400000 */
[----:B------:R-:W-:Y:S01]  /*2ff0*/  FSETP.GEU.AND P3, PT, R40, -126, PT ;  /* 0xc2fc00002800780b */ /* 0x000fe20003f6e000 */
[--C-:B---3--:R-:W-:Y:S01]  /*3000*/  FFMA R25, R37, UR19, -R88.reuse ;  /* 0x0000001325197c23 */ /* 0x108fe20008000858 */
[----:B------:R-:W-:Y:S01]  /*3010*/  ULDC UR19, c[0x0][0x604] ;  /* 0x0001810000137ab9 */ /* 0x000fe20000000800 */
[--C-:B------:R-:W-:Y:S01]  /*3020*/  FFMA R69, R69, UR24, -R88.reuse ;  /* 0x0000001845457c23 */ /* 0x100fe20008000858 */
[----:B------:R-:W-:Y:S01]  /*3030*/  ULDC UR11, c[0x0][0x604] ;  /* 0x00018100000b7ab9 */ /* 0x000fe20000000800 */
[----:B------:R-:W-:Y:S01]  /*3040*/  @!P2 FMUL R24, R24, 0.5 ;  /* 0x3f0000001818a820 */ /* 0x000fe20000400000 */
[----:B------:R-:W3:Y:S01]  /*3050*/  MUFU.EX2 R36, R32 ;  /* 0x0000002000247308 */ /* 0x000ee20000000800 */
[----:B-1----:R-:W-:Y:S01]  /*3060*/  @!P6 FMUL R209, R209, R209 ;  /* 0x000000d1d1d1e220 */ /* 0x002fe20000400000 */
[----:B------:R-:W-:Y:S01]  /*3070*/  FSETP.GEU.AND P6, PT, R25, -126, PT ;  /* 0xc2fc00001900780b */ /* 0x000fe20003fce000 */
[----:B------:R-:W-:Y:S01]  /*3080*/  ULDC UR7, c[0x0][0x604] ;  /* 0x0001810000077ab9 */ /* 0x000fe20000000800 */
[--C-:B------:R-:W-:Y:S01]  /*3090*/  FFMA R73, R73, UR25, -R88.reuse ;  /* 0x0000001949497c23 */ /* 0x100fe20008000858 */
[----:B------:R-:W-:Y:S01]  /*30a0*/  FMUL R93, R93, UR11 ;  /* 0x0000000b5d5d7c20 */ /* 0x000fe20008400000 */
[--C-:B------:R-:W-:Y:S01]  /*30b0*/  FFMA R84, R84, UR7, -R88.reuse ;  /* 0x0000000754547c23 */ /* 0x100fe20008000858 */
[----:B------:R-:W-:Y:S01]  /*30c0*/  @!P3 FMUL R40, R40, 0.5 ;  /* 0x3f0000002828b820 */ /* 0x000fe20000400000 */
[----:B------:R1:W5:Y:S01]  /*30d0*/  MUFU.EX2 R32, R24 ;  /* 0x0000001800207308 */ /* 0x0003620000000800 */
[----:B----4-:R-:W-:Y:S01]  /*30e0*/  @!P4 FMUL R29, R29, R29 ;  /* 0x0000001d1d1dc220 */ /* 0x010fe20000400000 */
[----:B------:R-:W-:Y:S01]  /*30f0*/  FSETP.GEU.AND P4, PT, R90, -126, PT ;  /* 0xc2fc00005a00780b */ /* 0x000fe20003f8e000 */
[----:B------:R-:W-:Y:S01]  /*3100*/  ULDC UR7, c[0x0][0x604] ;  /* 0x0001810000077ab9 */ /* 0x000fe20000000800 */
[----:B------:R-:W-:Y:S01]  /*3110*/  ULDC UR10, c[0x0][0x604] ;  /* 0x00018100000a7ab9 */ /* 0x000fe20000000800 */
[----:B------:R-:W-:Y:S01]  /*3120*/  ULDC UR9, c[0x0][0x604] ;  /* 0x0001810000097ab9 */ /* 0x000fe20000000800 */
[--C-:B------:R-:W-:Y:S01]  /*3130*/  FFMA R26, R26, UR10, -R93.reuse ;  /* 0x0000000a1a1a7c23 */ /* 0x100fe2000800085d */
[----:B------:R-:W-:Y:S01]  /*3140*/  @!P6 FMUL R25, R25, 0.5 ;  /* 0x3f0000001919e820 */ /* 0x000fe20000400000 */
[----:B------:R-:W4:Y:S01]  /*3150*/  MUFU.EX2 R37, R33 ;  /* 0x0000002100257308 */ /* 0x000f220000000800 */
[----:B---3--:R-:W-:Y:S01]  /*3160*/  @!P5 FMUL R36, R36, R36 ;  /* 0x000000242424d220 */ /* 0x008fe20000400000 */
[----:B------:R-:W-:Y:S01]  /*3170*/  FSETP.GEU.AND P5, PT, R41, -126, PT ;  /* 0xc2fc00002900780b */ /* 0x000fe20003fae000 */
[--C-:B-1----:R-:W-:Y:S01]  /*3180*/  FFMA R24, R53, UR16, -R88.reuse ;  /* 0x0000001035187c23 */ /* 0x102fe20008000858 */
[----:B------:R-:W-:Y:S01]  /*3190*/  ULDC UR6, c[0x0][0x604] ;  /* 0x0001810000067ab9 */ /* 0x000fe20000000800 */
[--C-:B------:R-:W-:Y:S01]  /*31a0*/  FFMA R27, R27, UR9, -R93.reuse ;  /* 0x000000091b1b7c23 */ /* 0x100fe2000800085d */
[--C-:B------:R-:W-:Y:S01]  /*31b0*/  FFMA R212, R38, UR6, -R93.reuse ;  /* 0x0000000626d47c23 */ /* 0x100fe2000800085d */
[----:B------:R-:W-:Y:S01]  /*31c0*/  @!P4 FMUL R90, R90, 0.5 ;  /* 0x3f0000005a5ac820 */ /* 0x000fe20000400000 */
[----:B------:R-:W1:Y:S01]  /*31d0*/  MUFU.EX2 R40, R40 ;  /* 0x0000002800287308 */ /* 0x000e620000000800 */
[----:B-----5:R-:W-:Y:S01]  /*31e0*/  @!P2 FMUL R32, R32, R32 ;  /* 0x000000202020a220 */ /* 0x020fe20000400000 */
[----:B------:R-:W-:Y:S01]  /*31f0*/  FSETP.GEU.AND P2, PT, R48, -126, PT ;  /* 0xc2fc00003000780b */ /* 0x000fe20003f4e000 */
[----:B------:R-:W-:Y:S01]  /*3200*/  ULDC UR20, c[0x0][0x604] ;  /* 0x0001810000147ab9 */ /* 0x000fe20000000800 */
[----:B------:R-:W-:Y:S01]  /*3210*/  ULDC UR8, c[0x0][0x604] ;  /* 0x0001810000087ab9 */ /* 0x000fe20000000800 */
[--C-:B------:R-:W-:Y:S01]  /*3220*/  FFMA R76, R76, UR26, -R88.reuse ;  /* 0x0000001a4c4c7c23 */ /* 0x100fe20008000858 */
[--C-:B------:R-:W-:Y:S01]  /*3230*/  FFMA R77, R77, UR20, -R88.reuse ;  /* 0x000000144d4d7c23 */ /* 0x100fe20008000858 */
[----:B------:R-:W-:Y:S01]  /*3240*/  @!P5 FMUL R41, R41, 0.5 ;  /* 0x3f0000002929d820 */ /* 0x000fe20000400000 */
[----:B------:R3:W5:Y:S01]  /*3250*/  MUFU.EX2 R33, R25 ;  /* 0x0000001900217308 */ /* 0x0007620000000800 */
[----:B----4-:R-:W-:Y:S01]  /*3260*/  @!P1 FMUL R37, R37, R37 ;  /* 0x0000002525259220 */ /* 0x010fe20000400000 */
[----:B------:R-:W-:Y:S01]  /*3270*/  FSETP.GEU.AND P1, PT, R44, -126, PT ;  /* 0xc2fc00002c00780b */ /* 0x000fe20003f2e000 */
[--C-:B------:R-:W-:Y:S01]  /*3280*/  FFMA R80, R80, UR27, -R88.reuse ;  /* 0x0000001b50507c23 */ /* 0x100fe20008000858 */
[--C-:B------:R-:W-:Y:S01]  /*3290*/  FFMA R81, R81, UR28, -R88.reuse ;  /* 0x0000001c51517c23 */ /* 0x100fe20008000858 */
[--C-:B------:R-:W-:Y:S01]  /*32a0*/  FFMA R85, R85, UR29, -R88.reuse ;  /* 0x0000001d55557c23 */ /* 0x100fe20008000858 */
[----:B------:R-:W-:Y:S01]  /*32b0*/  ULDC UR29, c[0x0][0x604] ;  /* 0x00018100001d7ab9 */ /* 0x000fe20000000800 */
[----:B------:R-:W-:Y:S01]  /*32c0*/  @!P2 FMUL R48, R48, 0.5 ;  /* 0x3f0000003030a820 */ /* 0x000fe20000400000 */
[----:B------:R4:W2:Y:S01]  /*32d0*/  MUFU.EX2 R45, R90 ;  /* 0x0000005a002d7308 */ /* 0x0008a20000000800 */
[----:B-1----:R-:W-:Y:S01]  /*32e0*/  @!P3 FMUL R40, R40, R40 ;  /* 0x000000282828b220 */ /* 0x002fe20000400000 */
[----:B------:R-:W-:Y:S01]  /*32f0*/  FSETP.GEU.AND P3, PT, R52, -126, PT ;  /* 0xc2fc00003400780b */ /* 0x000fe20003f6e000 */
[--C-:B---3--:R-:W-:Y:S01]  /*3300*/  FFMA R25, R57, UR12, -R88.reuse ;  /* 0x0000000c39197c23 */ /* 0x108fe20008000858 */
[--C-:B------:R-:W-:Y:S01]  /*3310*/  FFMA R57, R60, UR17, -R88.reuse ;  /* 0x000000113c397c23 */ /* 0x100fe20008000858 */
[--C-:B------:R-:W-:Y:S01]  /*3320*/  FFMA R215, R39, UR31, -R93.reuse ;  /* 0x0000001f27d77c23 */ /* 0x100fe2000800085d */
[--C-:B------:R-:W-:Y:S01]  /*3330*/  FFMA R216, R42, UR30, -R93.reuse ;  /* 0x0000001e2ad87c23 */ /* 0x100fe2000800085d */
[----:B------:R-:W-:Y:S01]  /*3340*/  @!P1 FMUL R44, R44, 0.5 ;  /* 0x3f0000002c2c9820 */ /* 0x000fe20000400000 */
[----:B------:R-:W1:Y:S01]  /*3350*/  MUFU.EX2 R48, R48 ;  /* 0x0000003000307308 */ /* 0x000e620000000800 */
[----:B-----5:R-:W-:Y:S01]  /*3360*/  @!P6 FMUL R33, R33, R33 ;  /* 0x000000212121e220 */ /* 0x020fe20000400000 */
[----:B------:R-:W-:Y:S01]  /*3370*/  FSETP.GEU.AND P6, PT, R49, -126, PT ;  /* 0xc2fc00003100780b */ /* 0x000fe20003fce000 */
[----:B----4-:R-:W-:Y:S01]  /*3380*/  FFMA R90, R72, UR19, -R88 ;  /* 0x00000013485a7c23 */ /* 0x010fe20008000858 */
[--C-:B------:R-:W-:Y:S01]  /*3390*/  FFMA R88, R34, UR8, -R93.reuse ;  /* 0x0000000822587c23 */ /* 0x100fe2000800085d */
[--C-:B------:R-:W-:Y:S01]  /*33a0*/  FFMA R217, R43, UR29, -R93.reuse ;  /* 0x0000001d2bd97c23 */ /* 0x100fe2000800085d */
[----:B------:R-:W-:Y:S01]  /*33b0*/  ULDC UR28, c[0x0][0x604] ;  /* 0x00018100001c7ab9 */ /* 0x000fe20000000800 */
[----:B------:R-:W-:Y:S01]  /*33c0*/  @!P3 FMUL R52, R52, 0.5 ;  /* 0x3f0000003434b820 */ /* 0x000fe20000400000 */
[----:B------:R-:W3:Y:S01]  /*33d0*/  MUFU.EX2 R41, R41 ;  /* 0x0000002900297308 */ /* 0x000ee20000000800 */
[----:B--2---:R-:W-:Y:S01]  /*33e0*/  @!P4 FMUL R45, R45, R45 ;  /* 0x0000002d2d2dc220 */ /* 0x004fe20000400000 */
[----:B------:R-:W-:Y:S01]  /*33f0*/  FSETP.GEU.AND P4, PT, R24, -126, PT ;  /* 0xc2fc00001800780b */ /* 0x000fe20003f8e000 */
[----:B------:R-:W-:Y:S01]  /*3400*/  ULDC UR27, c[0x0][0x604] ;  /* 0x00018100001b7ab9 */ /* 0x000fe20000000800 */
[----:B------:R-:W-:Y:S01]  /*3410*/  ULDC UR26, c[0x0][0x604] ;  /* 0x00018100001a7ab9 */ /* 0x000fe20000000800 */
[----:B------:R-:W-:Y:S01]  /*3420*/  ULDC UR25, c[0x0][0x604] ;  /* 0x0001810000197ab9 */ /* 0x000fe20000000800 */
[----:B------:R-:W-:Y:S01]  /*3430*/  ULDC UR24, c[0x0][0x604] ;  /* 0x0001810000187ab9 */ /* 0x000fe20000000800 */
[----:B------:R-:W-:Y:S01]  /*3440*/  @!P6 FMUL R49, R49, 0.5 ;  /* 0x3f0000003131e820 */ /* 0x000fe20000400000 */
[----:B------:R-:W2:Y:S01]  /*3450*/  MUFU.EX2 R44, R44 ;  /* 0x0000002c002c7308 */ /* 0x000ea20000000800 */
[----:B-1----:R-:W-:Y:S01]  /*3460*/  @!P2 FMUL R48, R48, R48 ;  /* 0x000000303030a220 */ /* 0x002fe20000400000 */
[----:B------:R-:W-:Y:S01]  /*3470*/  FSETP.GEU.AND P2, PT, R57, -126, PT ;  /* 0xc2fc00003900780b */ /* 0x000fe20003f4e000 */
[----:B------:R-:W-:Y:S01]  /*3480*/  ULDC UR23, c[0x0][0x604] ;  /* 0x0001810000177ab9 */ /* 0x000fe20000000800 */
[----:B------:R-:W-:Y:S01]  /*3490*/  ULDC UR22, c[0x0][0x604] ;  /* 0x0001810000167ab9 */ /* 0x000fe20000000800 */
[----:B------:R-:W-:Y:S01]  /*34a0*/  ULDC UR21, c[0x0][0x604] ;  /* 0x0001810000157ab9 */ /* 0x000fe20000000800 */
[----:B------:R-:W-:Y:S01]  /*34b0*/  ULDC UR20, c[0x0][0x604] ;  /* 0x0001810000147ab9 */ /* 0x000fe20000000800 */
[----:B------:R-:W-:Y:S01]  /*34c0*/  @!P4 FMUL R24, R24, 0.5 ;  /* 0x3f0000001818c820 */ /* 0x000fe20000400000 */
[----:B------:R-:W1:Y:S01]  /*34d0*/  MUFU.EX2 R52, R52 ;  /* 0x0000003400347308 */ /* 0x000e620000000800 */
[----:B---3--:R-:W-:Y:S01]  /*34e0*/  @!P5 FMUL R41, R41, R41 ;  /* 0x000000292929d220 */ /* 0x008fe20000400000 */
[----:B------:R-:W-:Y:S01]  /*34f0*/  FSETP.GEU.AND P5, PT, R56, -126, PT ;  /* 0xc2fc00003800780b */ /* 0x000fe20003fae000 */
[----:B------:R-:W-:Y:S01]  /*3500*/  ULDC UR19, c[0x0][0x604] ;  /* 0x0001810000137ab9 */ /* 0x000fe20000000800 */
[----:B------:R-:W-:Y:S01]  /*3510*/  ULDC UR18, c[0x0][0x604] ;  /* 0x0001810000127ab9 */ /* 0x000fe20000000800 */
[----:B------:R-:W-:Y:S01]  /*3520*/  ULDC UR17, c[0x0][0x604] ;  /* 0x0001810000117ab9 */ /* 0x000fe20000000800 */
        /* <DEDUP_REMOVED lines=10> */
[----:B------:R2:W4:Y:S01]  /*35d0*/  MUFU.EX2 R49, R24 ;  /* 0x0000001800317308 */ /* 0x0005220000000800 */
[----:B-1----:R-:W-:Y:S01]  /*35e0*/  @!P3 FMUL R52, R52, R52 ;  /* 0x000000343434b220 */ /* 0x002fe20000400000 */
[----:B------:R-:W-:Y:S01]  /*35f0*/  FSETP.GEU.AND P3, PT, R92, -126, PT ;  /* 0xc2fc00005c00780b */ /* 0x000fe20003f6e000 */
[----:B------:R-:W-:Y:S01]  /*3600*/  ULDC UR9, c[0x0][0x604] ;  /* 0x0001810000097ab9 */ /* 0x000fe20000000800 */
[----:B------:R-:W-:Y:S01]  /*3610*/  ULDC UR8, c[0x0][0x604] ;  /* 0x0001810000087ab9 */ /* 0x000fe20000000800 */
[--C-:B------:R-:W-:Y:S01]  /*3620*/  FFMA R214, R46, UR28, -R93.reuse ;  /* 0x0000001c2ed67c23 */ /* 0x100fe2000800085d */
[--C-:B------:R-:W-:Y:S01]  /*3630*/  FFMA R213, R47, UR27, -R93.reuse ;  /* 0x0000001b2fd57c23 */ /* 0x100fe2000800085d */
[----:B------:R-:W-:Y:S01]  /*3640*/  @!P1 FMUL R25, R25, 0.5 ;  /* 0x3f00000019199820 */ /* 0x000fe20000400000 */
[----:B------:R-:W1:Y:S01]  /*3650*/  MUFU.EX2 R61, R56 ;  /* 0x00000038003d7308 */ /* 0x000e620000000800 */
[----:B---3--:R-:W-:Y:S01]  /*3660*/  @!P6 FMUL R53, R53, R53 ;  /* 0x000000353535e220 */ /* 0x008fe20000400000 */
[----:B------:R-:W-:Y:S01]  /*3670*/  FSETP.GEU.AND P6, PT, R91, -126, PT ;  /* 0xc2fc00005b00780b */ /* 0x000fe20003fce000 */
[--C-:B--2---:R-:W-:Y:S01]  /*3680*/  FFMA R24, R30, UR33, -R93.reuse ;  /* 0x000000211e187c23 */ /* 0x104fe2000800085d */
[----:B------:R-:W-:Y:S01]  /*3690*/  ULDC UR33, c[0x0][0x604] ;  /* 0x0001810000217ab9 */ /* 0x000fe20000000800 */
[--C-:B------:R-:W-:Y:S01]  /*36a0*/  FFMA R72, R51, UR25, -R93.reuse ;  /* 0x0000001933487c23 */ /* 0x100fe2000800085d */
[--C-:B------:R-:W-:Y:S01]  /*36b0*/  FFMA R55, R55, UR23, -R93.reuse ;  /* 0x0000001737377c23 */ /* 0x100fe2000800085d */
[----:B------:R-:W-:Y:S01]  /*36c0*/  @!P3 FMUL R92, R92, 0.5 ;  /* 0x3f0000005c5cb820 */ /* 0x000fe20000400000 */
[----:B------:R2:W3:Y:S01]  /*36d0*/  MUFU.EX2 R60, R25 ;  /* 0x00000019003c7308 */ /* 0x0004e20000000800 */
[----:B----4-:R-:W-:Y:S01]  /*36e0*/  @!P4 FMUL R49, R49, R49 ;  /* 0x000000313131c220 */ /* 0x010fe20000400000 */
[----:B------:R-:W-:Y:S01]  /*36f0*/  FSETP.GEU.AND P4, PT, R64, -126, PT ;  /* 0xc2fc00004000780b */ /* 0x000fe20003f8e000 */
[--C-:B------:R-:W-:Y:S01]  /*3700*/  FFMA R58, R58, UR22, -R93.reuse ;  /* 0x000000163a3a7c23 */ /* 0x100fe2000800085d */
[--C-:B------:R-:W-:Y:S01]  /*3710*/  FFMA R59, R59, UR21, -R93.reuse ;  /* 0x000000153b3b7c23 */ /* 0x100fe2000800085d */
[--C-:B------:R-:W-:Y:S01]  /*3720*/  FFMA R62, R62, UR20, -R93.reuse ;  /* 0x000000143e3e7c23 */ /* 0x100fe2000800085d */
[--C-:B------:R-:W-:Y:S01]  /*3730*/  FFMA R63, R63, UR19, -R93.reuse ;  /* 0x000000133f3f7c23 */ /* 0x100fe2000800085d */
[----:B------:R-:W-:Y:S01]  /*3740*/  @!P6 FMUL R91, R91, 0.5 ;  /* 0x3f0000005b5be820 */ /* 0x000fe20000400000 */
[----:B------:R-:W4:Y:S01]  /*3750*/  MUFU.EX2 R57, R57 ;  /* 0x0000003900397308 */ /* 0x000f220000000800 */
[----:B-1----:R-:W-:Y:S01]  /*3760*/  @!P5 FMUL R61, R61, R61 ;  /* 0x0000003d3d3dd220 */ /* 0x002fe20000400000 */
[----:B------:R-:W-:Y:S01]  /*3770*/  FSETP.GEU.AND P5, PT, R68, -126, PT ;  /* 0xc2fc00004400780b */ /* 0x000fe20003fae000 */
[--C-:B--2---:R-:W-:Y:S01]  /*3780*/  FFMA R25, R31, UR32, -R93.reuse ;  /* 0x000000201f197c23 */ /* 0x104fe2000800085d */
[----:B------:R-:W-:Y:S01]  /*3790*/  ULDC UR32, c[0x0][0x604] ;  /* 0x0001810000207ab9 */ /* 0x000fe20000000800 */
[--C-:B------:R-:W-:Y:S01]  /*37a0*/  FFMA R66, R66, UR18, -R93.reuse ;  /* 0x0000001242427c23 */ /* 0x100fe2000800085d */
[--C-:B------:R-:W-:Y:S01]  /*37b0*/  FFMA R67, R67, UR17, -R93.reuse ;  /* 0x0000001143437c23 */ /* 0x100fe2000800085d */
[----:B------:R-:W-:Y:S01]  /*37c0*/  @!P4 FMUL R64, R64, 0.5 ;  /* 0x3f0000004040c820 */ /* 0x000fe20000400000 */
[----:B------:R-:W1:Y:S01]  /*37d0*/  MUFU.EX2 R65, R92 ;  /* 0x0000005c00417308 */ /* 0x000e620000000800 */
[----:B---3--:R-:W-:Y:S01]  /*37e0*/  @!P1 FMUL R60, R60, R60 ;  /* 0x0000003c3c3c9220 */ /* 0x008fe20000400000 */
[----:B------:R-:W-:Y:S01]  /*37f0*/  FSETP.GEU.AND P1, PT, R69, -126, PT ;  /* 0xc2fc00004500780b */ /* 0x000fe20003f2e000 */
[--C-:B------:R-:W-:Y:S01]  /*3800*/  FFMA R70, R70, UR16, -R93.reuse ;  /* 0x0000001046467c23 */ /* 0x100fe2000800085d */
[--C-:B------:R-:W-:Y:S01]  /*3810*/  FFMA R71, R71, UR13, -R93.reuse ;  /* 0x0000000d47477c23 */ /* 0x100fe2000800085d */
        /* <DEDUP_REMOVED lines=13> */
[--C-:B--2---:R-:W-:Y:S01]  /*38f0*/  FFMA R91, R35, UR7, -R93.reuse ;  /* 0x00000007235b7c23 */ /* 0x104fe2000800085d */
[----:B------:R-:W-:Y:S01]  /*3900*/  FSETP.GEU.AND P3, PT, R73, -126, PT ;  /* 0xc2fc00004900780b */ /* 0x000fe20003f6e000 */
[----:B------:R-:W-:Y:S01]  /*3910*/  ULDC UR7, c[0x0][0x604] ;  /* 0x0001810000077ab9 */ /* 0x000fe20000000800 */
[--C-:B------:R-:W-:Y:S01]  /*3920*/  FFMA R86, R86, UR8, -R93.reuse ;  /* 0x0000000856567c23 */ /* 0x100fe2000800085d */
[--C-:B------:R-:W-:Y:S01]  /*3930*/  FFMA R87, R87, UR7, -R93.reuse ;  /* 0x0000000757577c23 */ /* 0x100fe2000800085d */
[----:B------:R-:W-:Y:S01]  /*3940*/  @!P2 FMUL R90, R90, 0.5 ;  /* 0x3f0000005a5aa820 */ /* 0x000fe20000400000 */
[----:B------:R1:W2:Y:S01]  /*3950*/  MUFU.EX2 R31, R68 ;  /* 0x00000044001f7308 */ /* 0x0002a20000000800 */
[----:B---3--:R-:W-:Y:S01]  /*3960*/  @!P6 FMUL R56, R56, R56 ;  /* 0x000000383838e220 */ /* 0x008fe20000400000 */
[----:B------:R-:W3:Y:S06]  /*3970*/  SYNCS.PHASECHK.TRANS64.TRYWAIT P6, [R2+URZ+0x3f008], R89 ;  /* 0x03f00859020075a7 */ /* 0x000eec00080c017f */
[----:B------:R5:W5:Y:S01]  /*3980*/  MUFU.EX2 R30, R69 ;  /* 0x00000045001e7308 */ /* 0x000b620000000800 */
[----:B----4-:R-:W-:Y:S01]  /*3990*/  @!P4 FMUL R64, R64, R64 ;  /* 0x000000404040c220 */ /* 0x010fe20000400000 */
[----:B------:R-:W-:Y:S01]  /*39a0*/  FSETP.GEU.AND P4, PT, R26, -126, PT ;  /* 0xc2fc00001a00780b */ /* 0x000fe20003f8e000 */
[----:B------:R-:W-:Y:S01]  /*39b0*/  @!P3 FMUL R73, R73, 0.5 ;  /* 0x3f0000004949b820 */ /* 0x000fe20000400000 */
[----:B-1----:R-:W-:-:S04]  /*39c0*/  FFMA R68, R54, UR24, -R93 ;  /* 0x0000001836447c23 */ /* 0x002fc8000800085d */
[----:B------:R-:W1:Y:S01]  /*39d0*/  MUFU.EX2 R35, R90 ;  /* 0x0000005a00237308 */ /* 0x000e620000000800 */
[----:B--2---:R-:W-:Y:S01]  /*39e0*/  @!P5 FMUL R31, R31, R31 ;  /* 0x0000001f1f1fd220 */ /* 0x004fe20000400000 */
[----:B------:R-:W-:Y:S01]  /*39f0*/  FSETP.GEU.AND P5, PT, R27, -126, PT ;  /* 0xc2fc00001b00780b */ /* 0x000fe20003fae000 */
[----:B-----5:R-:W-:-:S03]  /*3a00*/  FFMA R69, R50, UR26, -R93 ;  /* 0x0000001a32457c23 */ /* 0x020fc6000800085d */
[----:B------:R-:W-:Y:S01]  /*3a10*/  P2R R46, PR, RZ, 0x20 ;  /* 0x00000020ff2e7803 */ /* 0x000fe20000000000 */
[----:B------:R-:W-:Y:S01]  /*3a20*/  @!P4 FMUL R26, R26, 0.5 ;  /* 0x3f0000001a1ac820 */ /* 0x000fe20000400000 */
[----:B------:R-:W2:Y:S01]  /*3a30*/  MUFU.EX2 R38, R73 ;  /* 0x0000004900267308 */ /* 0x000ea20000000800 */
[----:B------:R-:W-:Y:S01]  /*3a40*/  @!P1 FMUL R30, R30, R30 ;  /* 0x0000001e1e1e9220 */ /* 0x000fe20000400000 */
[----:B------:R-:W-:-:S05]  /*3a50*/  FSETP.GEU.AND P1, PT, R24, -126, PT ;  /* 0xc2fc00001800780b */ /* 0x000fca0003f2e000 */
[----:B------:R-:W-:Y:S01]  /*3a60*/  @!P5 FMUL R27, R27, 0.5 ;  /* 0x3f0000001b1bd820 */ /* 0x000fe20000400000 */
[----:B------:R-:W4:Y:S01]  /*3a70*/  MUFU.EX2 R34, R26 ;  /* 0x0000001a00227308 */ /* 0x000f220000000800 */
[----:B-1----:R-:W-:Y:S01]  /*3a80*/  @!P2 FMUL R35, R35, R35 ;  /* 0x000000232323a220 */ /* 0x002fe20000400000 */
[----:B------:R-:W-:Y:S02]  /*3a90*/  FSETP.GEU.AND P2, PT, R25, -126, PT ;  /* 0xc2fc00001900780b */ /* 0x000fe40003f4e000 */
[----:B------:R-:W-:-:S03]  /*3aa0*/  FSETP.GEU.AND P5, PT, R212, -126, PT ;  /* 0xc2fc0000d400780b */ /* 0x000fc60003fae000 */
[----:B------:R-:W-:Y:S01]  /*3ab0*/  @!P1 FMUL R24, R24, 0.5 ;  /* 0x3f00000018189820 */ /* 0x000fe20000400000 */
[----:B------:R1:W1:Y:S01]  /*3ac0*/  MUFU.EX2 R39, R27 ;  /* 0x0000001b00277308 */ /* 0x0002620000000800 */
[----:B--2---:R-:W-:Y:S01]  /*3ad0*/  @!P3 FMUL R38, R38, R38 ;  /* 0x000000262626b220 */ /* 0x004fe20000400000 */
[----:B------:R-:W-:-:S05]  /*3ae0*/  FSETP.GEU.AND P3, PT, R88, -126, PT ;  /* 0xc2fc00005800780b */ /* 0x000fca0003f6e000 */
[----:B------:R-:W-:Y:S01]  /*3af0*/  @!P2 FMUL R25, R25, 0.5 ;  /* 0x3f0000001919a820 */ /* 0x000fe20000400000 */
[----:B------:R2:W1:Y:S01]  /*3b00*/  MUFU.EX2 R42, R24 ;  /* 0x00000018002a7308 */ /* 0x0004620000000800 */
[----:B----4-:R-:W-:Y:S01]  /*3b10*/  @!P4 FMUL R34, R34, R34 ;  /* 0x000000222222c220 */ /* 0x010fe20000400000 */
[----:B------:R-:W-:-:S05]  /*3b20*/  FSETP.GEU.AND P4, PT, R91, -126, PT ;  /* 0xc2fc00005b00780b */ /* 0x000fca0003f8e000 */
[----:B------:R-:W-:Y:S01]  /*3b30*/  @!P3 FMUL R88, R88, 0.5 ;  /* 0x3f0000005858b820 */ /* 0x000fe20000400000 */
[----:B------:R2:W4:Y:S01]  /*3b40*/  MUFU.EX2 R43, R25 ;  /* 0x00000019002b7308 */ /* 0x0005220000000800 */
[----:B---3--:R-:W-:Y:S06]  /*3b50*/  @!P6 BRA `(.L_x_23) ;  /* 0x0000009c002ce947 */ /* 0x008fec0003800000 */
.L_x_76:
[----:B------:R-:W-:Y:S01]  /*3b60*/  ISETP.NE.AND P6, PT, R46, RZ, PT ;  /* 0x000000ff2e00720c */ /* 0x000fe20003fc5270 */
[----:B-1----:R-:W-:Y:S01]  /*3b70*/  @!P1 FMUL R42, R42, R42 ;  /* 0x0000002a2a2a9220 */ /* 0x002fe20000400000 */
[----:B----4-:R-:W-:Y:S01]  /*3b80*/  @!P2 FMUL R43, R43, R43 ;  /* 0x0000002b2b2ba220 */ /* 0x010fe20000400000 */
[----:B--2---:R-:W-:Y:S01]  /*3b90*/  F2FP.BF16.F32.PACK_AB R24, R209, R208 ;  /* 0x000000d0d118723e */ /* 0x004fe200000010ff */
[----:B------:R-:W-:Y:S01]  /*3ba0*/  UIADD3 UR6, UR15, 0xe00, URZ ;  /* 0x00000e000f067890 */ /* 0x000fe2000fffe03f */
[----:B------:R-:W-:Y:S01]  /*3bb0*/  F2FP.BF16.F32.PACK_AB R26, R29, R28 ;  /* 0x0000001c1d1a723e */ /* 0x000fe200000010ff */
[----:B------:R-:W-:Y:S01]  /*3bc0*/  UMOV UR7, 0x80000020 ;  /* 0x8000002000077882 */ /* 0x000fe20000000000 */
[----:B------:R-:W-:Y:S01]  /*3bd0*/  F2FP.BF16.F32.PACK_AB R27, R43, R42 ;  /* 0x0000002a2b1b723e */ /* 0x000fe200000010ff */
[----:B------:R-:W-:Y:S01]  /*3be0*/  UIADD3 UR8, UR15, 0x1000, URZ ;  /* 0x000010000f087890 */ /* 0x000fe2000fffe03f */
[----:B------:R-:W-:Y:S01]  /*3bf0*/  @!P4 FMUL R91, R91, 0.5 ;  /* 0x3f0000005b5bc820 */ /* 0x000fe20000400000 */
[----:B------:R-:W-:Y:S01]  /*3c00*/  UMOV UR19, 0x80000020 ;  /* 0x8000002000137882 */ /* 0x000fe20000000000 */
[----:B------:R-:W-:Y:S01]  /*3c10*/  UIADD3 UR10, UR15, 0x1200, URZ ;  /* 0x000012000f0a7890 */ /* 0x000fe2000fffe03f */
[----:B------:R-:W1:Y:S01]  /*3c20*/  MUFU.EX2 R51, R88 ;  /* 0x0000005800337308 */ /* 0x000e620000000800 */
[----:B------:R-:W-:Y:S01]  /*3c30*/  @!P6 FMUL R39, R39, R39 ;  /* 0x000000272727e220 */ /* 0x000fe20000400000 */
[----:B------:R-:W-:Y:S01]  /*3c40*/  UMOV UR11, 0x80000020 ;  /* 0x80000020000b7882 */ /* 0x000fe20000000000 */
[----:B------:R-:W-:Y:S01]  /*3c50*/  UMOV UR18, UR8 ;  /* 0x0000000800127c82 */ /* 0x000fe20008000000 */
[----:B------:R-:W-:Y:S01]  /*3c60*/  UIADD3 UR8, UR15, 0x1600, URZ ;  /* 0x000016000f087890 */ /* 0x000fe2000fffe03f */
[----:B------:R-:W-:Y:S01]  /*3c70*/  FSETP.GEU.AND P1, PT, R215, -126, PT ;  /* 0xc2fc0000d700780b */ /* 0x000fe20003f2e000 */
[----:B------:R-:W-:Y:S01]  /*3c80*/  @!P5 FMUL R212, R212, 0.5 ;  /* 0x3f000000d4d4d820 */ /* 0x000fe20000400000 */
[----:B------:R-:W-:Y:S01]  /*3c90*/  F2FP.BF16.F32.PACK_AB R25, R39, R34 ;  /* 0x000000222719723e */ /* 0x000fe200000010ff */
[----:B------:R-:W2:Y:S01]  /*3ca0*/  MUFU.EX2 R46, R91 ;  /* 0x0000005b002e7308 */ /* 0x000ea20000000800 */
[----:B------:R-:W-:Y:S01]  /*3cb0*/  FSETP.GEU.AND P2, PT, R216, -126, PT ;  /* 0xc2fc0000d800780b */ /* 0x000fe20003f4e000 */
[----:B------:R-:W-:Y:S01]  /*3cc0*/  FADD R29, R29, R56 ;  /* 0x000000381d1d7221 */ /* 0x000fe20000000000 */
[----:B------:R-:W-:Y:S01]  /*3cd0*/  WARPGROUP.ARRIVE ;  /* 0x00000000000079c5 */ /* 0x000fe20000000000 */
[----:B------:R-:W-:-:S04]  /*3ce0*/  FSETP.GEU.AND P6, PT, R76, -126, PT ;  /* 0xc2fc00004c00780b */ /* 0x000fc80003fce000 */
[----:B------:R-:W4:Y:S01]  /*3cf0*/  MUFU.EX2 R47, R212 ;  /* 0x000000d4002f7308 */ /* 0x000f220000000800 */
[----:B------:R-:W-:Y:S01]  /*3d00*/  HGMMA.64x32x16.F32.BF16 R184, R24, gdesc[UR4].tnspB, RZ, !UPT, gsb0 ;  /* 0x4060000418b87df0 */ /* 0x000fe2000c0018ff */
[----:B------:R-:W-:Y:S01]  /*3d10*/  UIADD3 UR6, UR15, 0x1400, URZ ;  /* 0x000014000f067890 */ /* 0x000fe2000fffe03f */
[----:B------:R-:W-:Y:S01]  /*3d20*/  @!P1 FMUL R215, R215, 0.5 ;  /* 0x3f000000d7d79820 */ /* 0x000fe20000400000 */
[----:B------:R-:W-:Y:S01]  /*3d30*/  UMOV UR7, 0x80000020 ;  /* 0x8000002000077882 */ /* 0x000fe20000000000 */
[----:B-1----:R-:W-:Y:S01]  /*3d40*/  @!P3 FMUL R51, R51, R51 ;  /* 0x000000333333b220 */ /* 0x002fe20000400000 */
[----:B------:R-:W-:Y:S01]  /*3d50*/  FSETP.GEU.AND P3, PT, R217, -126, PT ;  /* 0xc2fc0000d900780b */ /* 0x000fe20003f6e000 */
[----:B------:R-:W-:Y:S01]  /*3d60*/  @!P2 FMUL R216, R216, 0.5 ;  /* 0x3f000000d8d8a820 */ /* 0x000fe20000400000 */
[----:B------:R-:W1:Y:S01]  /*3d70*/  MUFU.EX2 R50, R215 ;  /* 0x000000d700327308 */ /* 0x000e620000000800 */
[----:B--2---:R-:W-:Y:S01]  /*3d80*/  @!P4 FMUL R46, R46, R46 ;  /* 0x0000002e2e2ec220 */ /* 0x004fe20000400000 */
[----:B------:R-:W-:Y:S01]  /*3d90*/  FSETP.GEU.AND P4, PT, R214, -126, PT ;  /* 0xc2fc0000d600780b */ /* 0x000fe20003f8e000 */
[----:B------:R-:W-:-:S05]  /*3da0*/  @!P6 FMUL R76, R76, 0.5 ;  /* 0x3f0000004c4ce820 */ /* 0x000fca0000400000 */
[----:B------:R-:W2:Y:S01]  /*3db0*/  MUFU.EX2 R73, R216 ;  /* 0x000000d800497308 */ /* 0x000ea20000000800 */
[----:B----4-:R-:W-:Y:S01]  /*3dc0*/  @!P5 FMUL R47, R47, R47 ;  /* 0x0000002f2f2fd220 */ /* 0x010fe20000400000 */
[----:B------:R-:W-:Y:S01]  /*3dd0*/  FSETP.GEU.AND P5, PT, R213, -126, PT ;  /* 0xc2fc0000d500780b */ /* 0x000fe20003fae000 */
[----:B------:R-:W-:-:S04]  /*3de0*/  @!P3 FMUL R217, R217, 0.5 ;  /* 0x3f000000d9d9b820 */ /* 0x000fc80000400000 */
[----:B------:R-:W-:Y:S01]  /*3df0*/  @!P4 FMUL R214, R214, 0.5 ;  /* 0x3f000000d6d6c820 */ /* 0x000fe20000400000 */
[----:B------:R-:W4:Y:S01]  /*3e00*/  MUFU.EX2 R212, R217 ;  /* 0x000000d900d47308 */ /* 0x000f220000000800 */
[----:B-1----:R-:W-:Y:S01]  /*3e10*/  @!P1 FMUL R50, R50, R50 ;  /* 0x0000003232329220 */ /* 0x002fe20000400000 */
[----:B------:R-:W-:-:S05]  /*3e20*/  FSETP.GEU.AND P1, PT, R77, -126, PT ;  /* 0xc2fc00004d00780b */ /* 0x000fca0003f2e000 */
[----:B------:R-:W-:Y:S01]  /*3e30*/  @!P5 FMUL R213, R213, 0.5 ;  /* 0x3f000000d5d5d820 */ /* 0x000fe20000400000 */
[----:B------:R-:W1:Y:S01]  /*3e40*/  MUFU.EX2 R54, R214 ;  /* 0x000000d600367308 */ /* 0x000e620000000800 */
[----:B--2---:R-:W-:Y:S01]  /*3e50*/  @!P2 FMUL R73, R73, R73 ;  /* 0x000000494949a220 */ /* 0x004fe20000400000 */
[----:B------:R-:W-:-:S05]  /*3e60*/  FSETP.GEU.AND P2, PT, R72, -126, PT ;  /* 0xc2fc00004800780b */ /* 0x000fca0003f4e000 */
[----:B------:R-:W-:Y:S01]  /*3e70*/  @!P1 FMUL R77, R77, 0.5 ;  /* 0x3f0000004d4d9820 */ /* 0x000fe20000400000 */
[----:B------:R-:W2:Y:S01]  /*3e80*/  MUFU.EX2 R213, R213 ;  /* 0x000000d500d57308 */ /* 0x000ea20000000800 */
[----:B----4-:R-:W-:Y:S01]  /*3e90*/  @!P3 FMUL R212, R212, R212 ;  /* 0x000000d4d4d4b220 */ /* 0x010fe20000400000 */
[----:B------:R-:W-:-:S05]  /*3ea0*/  FSETP.GEU.AND P3, PT, R68, -126, PT ;  /* 0xc2fc00004400780b */ /* 0x000fca0003f6e000 */
[----:B------:R-:W-:Y:S01]  /*3eb0*/  @!P2 FMUL R72, R72, 0.5 ;  /* 0x3f0000004848a820 */ /* 0x000fe20000400000 */
[----:B------:R-:W4:Y:S01]  /*3ec0*/  MUFU.EX2 R76, R76 ;  /* 0x0000004c004c7308 */ /* 0x000f220000000800 */
[----:B-1----:R-:W-:Y:S01]  /*3ed0*/  @!P4 FMUL R54, R54, R54 ;  /* 0x000000363636c220 */ /* 0x002fe20000400000 */
[----:B------:R-:W-:Y:S01]  /*3ee0*/  FSETP.GEU.AND P4, PT, R55, -126, PT ;  /* 0xc2fc00003700780b */ /* 0x000fe20003f8e000 */
[----:B------:R-:W-:Y:S02]  /*3ef0*/  WARPGROUP.DEPBAR.LE gsb0, 0x0 ;  /* 0x00008000000079c5 */ /* 0x000fe40000010000 */
[----:B------:R-:W-:Y:S02]  /*3f00*/  WARPGROUP.ARRIVE ;  /* 0x00000000000079c5 */ /* 0x000fe40000000000 */
[----:B------:R-:W-:Y:S01]  /*3f10*/  @!P3 FMUL R68, R68, 0.5 ;  /* 0x3f0000004444b820 */ /* 0x000fe20000400000 */
[----:B------:R-:W1:Y:S01]  /*3f20*/  MUFU.EX2 R72, R72 ;  /* 0x0000004800487308 */ /* 0x000e620000000800 */
[----:B--2---:R-:W-:Y:S01]  /*3f30*/  @!P5 FMUL R213, R213, R213 ;  /* 0x000000d5d5d5d220 */ /* 0x004fe20000400000 */
[----:B------:R-:W-:Y:S01]  /*3f40*/  FSETP.GEU.AND P5, PT, R80, -126, PT ;  /* 0xc2fc00005000780b */ /* 0x000fe20003fae000 */
[----:B------:R-:W-:Y:S01]  /*3f50*/  HGMMA.64x32x16.F32.BF16 R168, R24, gdesc[UR16].tnspB, RZ, !UPT, gsb0 ;  /* 0x4060001018a87df0 */ /* 0x000fe2000c0018ff */
[----:B------:R-:W-:Y:S01]  /*3f60*/  UMOV UR18, UR8 ;  /* 0x0000000800127c82 */ /* 0x000fe20008000000 */
[----:B------:R-:W-:Y:S01]  /*3f70*/  UMOV UR19, 0x80000020 ;  /* 0x8000002000137882 */ /* 0x000fe20000000000 */
[----:B------:R-:W-:Y:S01]  /*3f80*/  UIADD3 UR8, UR15, 0x1040, URZ ;  /* 0x000010400f087890 */ /* 0x000fe2000fffe03f */
[----:B------:R-:W-:Y:S01]  /*3f90*/  @!P4 FMUL R55, R55, 0.5 ;  /* 0x3f0000003737c820 */ /* 0x000fe20000400000 */
[----:B------:R-:W2:Y:S01]  /*3fa0*/  MUFU.EX2 R68, R68 ;  /* 0x0000004400447308 */ /* 0x000ea20000000800 */
[----:B----4-:R-:W-:Y:S01]  /*3fb0*/  @!P6 FMUL R76, R76, R76 ;  /* 0x0000004c4c4ce220 */ /* 0x010fe20000400000 */
[----:B------:R-:W-:-:S05]  /*3fc0*/  FSETP.GEU.AND P6, PT, R69, -126, PT ;  /* 0xc2fc00004500780b */ /* 0x000fca0003fce000 */
        /* <DEDUP_REMOVED lines=17> */
[----:B--2---:R-:W-:Y:S01]  /*40e0*/  @!P6 FMUL R69, R69, R69 ;  /* 0x000000454545e220 */ /* 0x004fe20000400000 */
[----:B------:R-:W-:Y:S01]  /*40f0*/  FSETP.GEU.AND P6, PT, R59, -126, PT ;  /* 0xc2fc00003b00780b */ /* 0x000fe20003fce000 */
[----:B------:R-:W-:Y:S02]  /*4100*/  WARPGROUP.DEPBAR.LE gsb0, 0x0 ;  /* 0x00008000000079c5 */ /* 0x000fe40000010000 */
[----:B------:R-:W-:-:S03]  /*4110*/  WARPGROUP.ARRIVE ;  /* 0x00000000000079c5 */ /* 0x000fc60000000000 */
[----:B------:R-:W-:Y:S01]  /*4120*/  @!P1 FMUL R58, R58, 0.5 ;  /* 0x3f0000003a3a9820 */ /* 0x000fe20000400000 */
[----:B----4-:R-:W-:Y:S01]  /*4130*/  @!P5 FMUL R215, R215, R215 ;  /* 0x000000d7d7d7d220 */ /* 0x010fe20000400000 */
[----:B------:R-:W-:Y:S02]  /*4140*/  FSETP.GEU.AND P5, PT, R66, -126, PT ;  /* 0xc2fc00004200780b */ /* 0x000fe40003fae000 */
[----:B------:R-:W1:Y:S01]  /*4150*/  MUFU.EX2 R217, R58 ;  /* 0x0000003a00d97308 */ /* 0x000e620000000800 */
[----:B------:R-:W-:Y:S01]  /*4160*/  HGMMA.64x32x16.F32.BF16 R152, R24, gdesc[UR8].tnspB, RZ, !UPT, gsb0 ;  /* 0x4060000818987df0 */ /* 0x000fe2000c0018ff */
[----:B------:R-:W-:Y:S01]  /*4170*/  UIADD3 UR10, UR15, 0x1800, URZ ;  /* 0x000018000f0a7890 */ /* 0x000fe2000fffe03f */
[----:B------:R-:W-:Y:S01]  /*4180*/  @!P6 FMUL R59, R59, 0.5 ;  /* 0x3f0000003b3be820 */ /* 0x000fe20000400000 */
[----:B------:R-:W-:-:S04]  /*4190*/  UMOV UR11, 0x80000020 ;  /* 0x80000020000b7882 */ /* 0x000fc80000000000 */
[----:B------:R-:W2:Y:S03]  /*41a0*/  MUFU.EX2 R214, R59 ;  /* 0x0000003b00d67308 */ /* 0x000ea60000000800 */
[----:B------:R-:W-:-:S05]  /*41b0*/  @!P5 FMUL R66, R66, 0.5 ;  /* 0x3f0000004242d820 */ /* 0x000fca0000400000 */
[----:B------:R-:W4:Y:S01]  /*41c0*/  MUFU.EX2 R59, R62 ;  /* 0x0000003e003b7308 */ /* 0x000f220000000800 */
[----:B-1----:R-:W-:Y:S01]  /*41d0*/  @!P1 FMUL R217, R217, R217 ;  /* 0x000000d9d9d99220 */ /* 0x002fe20000400000 */
[----:B------:R-:W-:-:S03]  /*41e0*/  FSETP.GEU.AND P1, PT, R67, -126, PT ;  /* 0xc2fc00004300780b */ /* 0x000fc60003f2e000 */
[----:B------:R-:W-:-:S03]  /*41f0*/  FADD R34, R34, R217 ;  /* 0x000000d922227221 */ /* 0x000fc60000000000 */
[----:B------:R-:W1:Y:S01]  /*4200*/  MUFU.EX2 R58, R63 ;  /* 0x0000003f003a7308 */ /* 0x000e620000000800 */
[----:B--2---:R-:W-:Y:S01]  /*4210*/  @!P6 FMUL R214, R214, R214 ;  /* 0x000000d6d6d6e220 */ /* 0x004fe20000400000 */
[----:B------:R-:W-:-:S03]  /*4220*/  FSETP.GEU.AND P6, PT, R70, -126, PT ;  /* 0xc2fc00004600780b */ /* 0x000fc60003fce000 */
[----:B------:R-:W-:Y:S02]  /*4230*/  FADD R39, R39, R214 ;  /* 0x000000d627277221 */ /* 0x000fe40000000000 */
[----:B------:R-:W-:Y:S01]  /*4240*/  @!P1 FMUL R67, R67, 0.5 ;  /* 0x3f00000043439820 */ /* 0x000fe20000400000 */
[----:B------:R-:W2:Y:S01]  /*4250*/  MUFU.EX2 R80, R66 ;  /* 0x0000004200507308 */ /* 0x000ea20000000800 */
[----:B----4-:R-:W-:Y:S01]  /*4260*/  @!P2 FMUL R59, R59, R59 ;  /* 0x0000003b3b3ba220 */ /* 0x010fe20000400000 */
[----:B------:R-:W-:-:S03]  /*4270*/  FSETP.GEU.AND P2, PT, R71, -126, PT ;  /* 0xc2fc00004700780b */ /* 0x000fc60003f4e000 */
[----:B------:R-:W-:Y:S02]  /*4280*/  FADD R42, R42, R59 ;  /* 0x0000003b2a2a7221 */ /* 0x000fe40000000000 */
[----:B------:R-:W-:Y:S01]  /*4290*/  @!P6 FMUL R70, R70, 0.5 ;  /* 0x3f0000004646e820 */ /* 0x000fe20000400000 */
[----:B------:R-:W4:Y:S01]  /*42a0*/  MUFU.EX2 R67, R67 ;  /* 0x0000004300437308 */ /* 0x000f220000000800 */
[----:B-1----:R-:W-:Y:S01]  /*42b0*/  @!P3 FMUL R58, R58, R58 ;  /* 0x0000003a3a3ab220 */ /* 0x002fe20000400000 */
[----:B------:R-:W-:-:S03]  /*42c0*/  FSETP.GEU.AND P3, PT, R84, -126, PT ;  /* 0xc2fc00005400780b */ /* 0x000fc60003f6e000 */
[----:B------:R-:W-:Y:S02]  /*42d0*/  FADD R43, R43, R58 ;  /* 0x0000003a2b2b7221 */ /* 0x000fe40000000000 */
[----:B------:R-:W-:Y:S01]  /*42e0*/  @!P2 FMUL R71, R71, 0.5 ;  /* 0x3f0000004747a820 */ /* 0x000fe20000400000 */
[----:B------:R-:W1:Y:S01]  /*42f0*/  MUFU.EX2 R70, R70 ;  /* 0x0000004600467308 */ /* 0x000e620000000800 */
[----:B--2---:R-:W-:Y:S01]  /*4300*/  @!P5 FMUL R80, R80, R80 ;  /* 0x000000505050d220 */ /* 0x004fe20000400000 */
[----:B------:R-:W-:Y:S01]  /*4310*/  FSETP.GEU.AND P5, PT, R75, -126, PT ;  /* 0xc2fc00004b00780b */ /* 0x000fe20003fae000 */
[----:B------:R-:W-:Y:S02]  /*4320*/  WARPGROUP.DEPBAR.LE gsb0, 0x0 ;  /* 0x00008000000079c5 */ /* 0x000fe40000010000 */
[----:B------:R-:W-:Y:S02]  /*4330*/  WARPGROUP.ARRIVE ;  /* 0x00000000000079c5 */ /* 0x000fe40000000000 */
[----:B------:R-:W-:Y:S01]  /*4340*/  @!P3 FMUL R84, R84, 0.5 ;  /* 0x3f0000005454b820 */ /* 0x000fe20000400000 */
[----:B------:R-:W2:Y:S01]  /*4350*/  MUFU.EX2 R71, R71 ;  /* 0x0000004700477308 */ /* 0x000ea20000000800 */
[----:B----4-:R-:W-:Y:S01]  /*4360*/  @!P1 FMUL R67, R67, R67 ;  /* 0x0000004343439220 */ /* 0x010fe20000400000 */
[----:B------:R-:W-:Y:S01]  /*4370*/  FSETP.GEU.AND P1, PT, R78, -126, PT ;  /* 0xc2fc00004e00780b */ /* 0x000fe20003f2e000 */
[----:B------:R-:W-:Y:S01]  /*4380*/  HGMMA.64x32x16.F32.BF16 R136, R24, gdesc[UR4].tnspB, RZ, !UPT, gsb0 ;  /* 0x4060000418887df0 */ /* 0x000fe2000c0018ff */
[----:B------:R-:W-:Y:S01]  /*4390*/  UIADD3 UR6, UR15, 0x1a00, URZ ;  /* 0x00001a000f067890 */ /* 0x000fe2000fffe03f */
[----:B------:R-:W-:-:S02]  /*43a0*/  UMOV UR7, 0x80000020 ;  /* 0x8000002000077882 */ /* 0x000fc40000000000 */
        /* <DEDUP_REMOVED lines=23> */
[----:B------:R-:W-:Y:S01]  /*4520*/  FSETP.GEU.AND P1, PT, R86, -126, PT ;  /* 0xc2fc00005600780b */ /* 0x000fe20003f2e000 */
[----:B------:R-:W-:Y:S02]  /*4530*/  WARPGROUP.DEPBAR.LE gsb0, 0x0 ;  /* 0x00008000000079c5 */ /* 0x000fe40000010000 */
[----:B------:R-:W-:Y:S02]  /*4540*/  WARPGROUP.ARRIVE ;  /* 0x00000000000079c5 */ /* 0x000fe40000000000 */
[----:B------:R-:W-:Y:S01]  /*4550*/  @!P5 FMUL R83, R83, 0.5 ;  /* 0x3f0000005353d820 */ /* 0x000fe20000400000 */
[----:B-1----:R-:W-:Y:S01]  /*4560*/  @!P2 FMUL R84, R84, R84 ;  /* 0x000000545454a220 */ /* 0x002fe20000400000 */
[----:B------:R-:W-:Y:S01]  /*4570*/  FSETP.GEU.AND P2, PT, R87, -126, PT ;  /* 0xc2fc00005700780b */ /* 0x000fe20003f4e000 */
[----:B------:R-:W1:Y:S01]  /*4580*/  MUFU.EX2 R66, R85 ;  /* 0x0000005500427308 */ /* 0x000e620000000800 */
[----:B------:R-:W-:Y:S01]  /*4590*/  HGMMA.64x32x16.F32.BF16 R120, R24, gdesc[UR16].tnspB, RZ, !UPT, gsb0 ;  /* 0x4060001018787df0 */ /* 0x000fe2000c0018ff */
[----:B------:R-:W-:Y:S01]  /*45a0*/  UMOV UR18, UR8 ;  /* 0x0000000800127c82 */ /* 0x000fe20008000000 */
[----:B------:R-:W-:Y:S01]  /*45b0*/  UMOV UR19, 0x80000020 ;  /* 0x8000002000137882 */ /* 0x000fe20000000000 */
[----:B------:R-:W-:Y:S01]  /*45c0*/  UIADD3 UR8, UR15, 0x1640, URZ ;  /* 0x000016400f087890 */ /* 0x000fe2000fffe03f */
[----:B--2---:R-:W-:Y:S01]  /*45d0*/  @!P4 FMUL R74, R74, R74 ;  /* 0x0000004a4a4ac220 */ /* 0x004fe20000400000 */
[----:B------:R-:W-:-:S02]  /*45e0*/  @!P1 FMUL R86, R86, 0.5 ;  /* 0x3f00000056569820 */ /* 0x000fc40000400000 */
[----:B------:R-:W2:Y:S01]  /*45f0*/  MUFU.EX2 R82, R82 ;  /* 0x0000005200527308 */ /* 0x000ea20000000800 */
[----:B------:R-:W-:-:S03]  /*4600*/  ISETP.GE.AND P4, PT, R211, 0x81, PT ;  /* 0x00000081d300780c */ /* 0x000fc60003f86270 */
[----:B------:R-:W-:-:S04]  /*4610*/  @!P2 FMUL R87, R87, 0.5 ;  /* 0x3f0000005757a820 */ /* 0x000fc80000400000 */
[----:B------:R-:W4:Y:S01]  /*4620*/  MUFU.EX2 R83, R83 ;  /* 0x0000005300537308 */ /* 0x000f220000000800 */
[----:B-1----:R-:W-:Y:S01]  /*4630*/  @!P6 FMUL R66, R66, R66 ;  /* 0x000000424242e220 */ /* 0x002fe20000400000 */
[----:B--2---:R-:W-:Y:S01]  /*4640*/  @!P3 FMUL R82, R82, R82 ;  /* 0x000000525252b220 */ /* 0x004fe20000400000 */
[----:B----4-:R-:W-:Y:S01]  /*4650*/  @!P5 FMUL R83, R83, R83 ;  /* 0x000000535353d220 */ /* 0x010fe20000400000 */
[----:B------:R-:W-:Y:S02]  /*4660*/  WARPGROUP.DEPBAR.LE gsb0, 0x0 ;  /* 0x00008000000079c5 */ /* 0x000fe40000010000 */
[----:B------:R-:W-:-:S06]  /*4670*/  WARPGROUP.ARRIVE ;  /* 0x00000000000079c5 */ /* 0x000fcc0000000000 */
[----:B------:R-:W-:Y:S01]  /*4680*/  HGMMA.64x32x16.F32.BF16 R104, R24, gdesc[UR8].tnspB, RZ, !UPT, gsb0 ;  /* 0x4060000818687df0 */ /* 0x000fe2000c0018ff */
[----:B------:R-:W-:Y:S01]  /*4690*/  UIADD3 UR10, UR15, 0x1240, URZ ;  /* 0x000012400f0a7890 */ /* 0x000fe2000fffe03f */
[----:B------:R-:W-:Y:S01]  /*46a0*/  UMOV UR11, 0x80000020 ;  /* 0x80000020000b7882 */ /* 0x000fe20000000000 */
[----:B------:R-:W-:Y:S02]  /*46b0*/  WARPGROUP.DEPBAR.LE gsb0, 0x0 ;  /* 0x00008000000079c5 */ /* 0x000fe40000010000 */
[----:B---3--:R-:W-:-:S06]  /*46c0*/  WARPGROUP.ARRIVE ;  /* 0x00000000000079c5 */ /* 0x008fcc0000000000 */
[----:B------:R-:W-:Y:S01]  /*46d0*/  HGMMA.64x32x16.F32.BF16 R88, R24, gdesc[UR4].tnspB, RZ, !UPT, gsb0 ;  /* 0x4060000418587df0 */ /* 0x000fe2000c0018ff */
[----:B------:R-:W-:Y:S01]  /*46e0*/  UIADD3 UR6, UR15, 0xe40, URZ ;  /* 0x00000e400f067890 */ /* 0x000fe2000fffe03f */
[----:B------:R-:W-:Y:S01]  /*46f0*/  UMOV UR7, 0x80000020 ;  /* 0x8000002000077882 */ /* 0x000fe20000000000 */
[----:B------:R-:W-:Y:S02]  /*4700*/  WARPGROUP.DEPBAR.LE gsb0, 0x0 ;  /* 0x00008000000079c5 */ /* 0x000fe40000010000 */
[----:B------:R-:W-:Y:S01]  /*4710*/  F2FP.BF16.F32.PACK_AB R24, R37, R36 ;  /* 0x000000242518723e */ /* 0x000fe200000010ff */
[----:B------:R-:W-:Y:S01]  /*4720*/  FADD R36, R36, R65 ;  /* 0x0000004124247221 */ /* 0x000fe20000000000 */
[----:B------:R-:W-:Y:S01]  /*4730*/  F2FP.BF16.F32.PACK_AB R26, R33, R32 ;  /* 0x00000020211a723e */ /* 0x000fe200000010ff */
[----:B------:R-:W-:Y:S01]  /*4740*/  FADD R37, R37, R64 ;  /* 0x0000004025257221 */ /* 0x000fe20000000000 */
[----:B------:R-:W-:Y:S01]  /*4750*/  F2FP.BF16.F32.PACK_AB R25, R46, R51 ;  /* 0x000000332e19723e */ /* 0x000fe200000010ff */
[----:B------:R-:W-:Y:S01]  /*4760*/  FADD R51, R51, R80 ;  /* 0x0000005033337221 */ /* 0x000fe20000000000 */
[----:B------:R-:W-:Y:S01]  /*4770*/  F2FP.BF16.F32.PACK_AB R27, R50, R47 ;  /* 0x0000002f321b723e */ /* 0x000fe200000010ff */
[----:B------:R-:W-:Y:S01]  /*4780*/  FADD R46, R46, R67 ;  /* 0x000000432e2e7221 */ /* 0x000fe20000000000 */
[----:B------:R-:W-:Y:S01]  /*4790*/  FADD R47, R47, R70 ;  /* 0x000000462f2f7221 */ /* 0x000fe20000000000 */
[----:B------:R-:W-:Y:S01]  /*47a0*/  FADD R50, R50, R71 ;  /* 0x0000004732327221 */ /* 0x000fe20000000000 */
[----:B------:R-:W-:-:S06]  /*47b0*/  WARPGROUP.ARRIVE ;  /* 0x00000000000079c5 */ /* 0x000fcc0000000000 */
[----:B------:R-:W-:Y:S01]  /*47c0*/  HGMMA.64x32x16.F32.BF16 R184, R24, gdesc[UR4].tnspB, R184, gsb0 ;  /* 0x4060000418b87df0 */ /* 0x000fe200080018b8 */
[----:B------:R-:W-:Y:S01]  /*47d0*/  UIADD3 UR6, UR15, 0x1440, URZ ;  /* 0x000014400f067890 */ /* 0x000fe2000fffe03f */
[----:B------:R-:W-:Y:S01]  /*47e0*/  UMOV UR7, 0x80000020 ;  /* 0x8000002000077882 */ /* 0x000fe20000000000 */
[----:B------:R-:W-:Y:S02]  /*47f0*/  WARPGROUP.DEPBAR.LE gsb0, 0x0 ;  /* 0x00008000000079c5 */ /* 0x000fe40000010000 */
[----:B------:R-:W-:-:S06]  /*4800*/  WARPGROUP.ARRIVE ;  /* 0x00000000000079c5 */ /* 0x000fcc0000000000 */
[----:B------:R-:W-:Y:S01]  /*4810*/  HGMMA.64x32x16.F32.BF16 R168, R24, gdesc[UR16].tnspB, R168, gsb0 ;  /* 0x4060001018a87df0 */ /* 0x000fe200080018a8 */
[----:B------:R-:W-:Y:S01]  /*4820*/  UMOV UR18, UR8 ;  /* 0x0000000800127c82 */ /* 0x000fe20008000000 */
[----:B------:R-:W-:Y:S01]  /*4830*/  UMOV UR19, 0x80000020 ;  /* 0x8000002000137882 */ /* 0x000fe20000000000 */
[----:B------:R-:W-:Y:S01]  /*4840*/  UIADD3 UR8, UR15, 0x1080, URZ ;  /* 0x000010800f087890 */ /* 0x000fe2000fffe03f */
[----:B------:R-:W-:Y:S02]  /*4850*/  WARPGROUP.DEPBAR.LE gsb0, 0x0 ;  /* 0x00008000000079c5 */ /* 0x000fe40000010000 */
[----:B------:R-:W-:-:S06]  /*4860*/  WARPGROUP.ARRIVE ;  /* 0x00000000000079c5 */ /* 0x000fcc0000000000 */
[----:B------:R-:W-:Y:S01]  /*4870*/  HGMMA.64x32x16.F32.BF16 R152, R24, gdesc[UR8].tnspB, R152, gsb0 ;  /* 0x4060000818987df0 */ /* 0x000fe20008001898 */
[----:B------:R-:W-:Y:S01]  /*4880*/  UIADD3 UR10, UR15, 0x1840, URZ ;  /* 0x000018400f0a7890 */ /* 0x000fe2000fffe03f */
[----:B------:R-:W-:Y:S01]  /*4890*/  UMOV UR11, 0x80000020 ;  /* 0x80000020000b7882 */ /* 0x000fe20000000000 */
        /* <DEDUP_REMOVED lines=22> */
[C---:B------:R-:W-:Y:S01]  /*4a00*/  F2FP.BF16.F32.PACK_AB R24, R45.reuse, R40 ;  /* 0x000000282d18723e */ /* 0x040fe200000010ff */
        /* <DEDUP_REMOVED lines=9> */
[----:B------:R-:W-:Y:S01]  /*4aa0*/  WARPGROUP.ARRIVE ;  /* 0x00000000000079c5 */ /* 0x000fe20000000000 */
[----:B------:R-:W-:Y:S01]  /*4ab0*/  FADD R34, R34, R73 ;  /* 0x0000004922227221 */ /* 0x000fe20000000000 */
[----:B------:R-:W-:-:S04]  /*4ac0*/  FADD R39, R39, R212 ;  /* 0x000000d427277221 */ /* 0x000fc80000000000 */
        /* <DEDUP_REMOVED lines=36> */
[----:B------:R-:W-:Y:S02]  /*4d10*/  F2FP.BF16.F32.PACK_AB R24, R53, R48 ;  /* 0x000000303518723e */ /* 0x000fe400000010ff */
[C---:B------:R-:W-:Y:S01]  /*4d20*/  F2FP.BF16.F32.PACK_AB R26, R49.reuse, R52 ;  /* 0x00000034311a723e */ /* 0x040fe200000010ff */
[----:B------:R-:W-:Y:S01]  /*4d30*/  FADD R52, R52, R63 ;  /* 0x0000003f34347221 */ /* 0x000fe20000000000 */
[----:B------:R-:W-:Y:S01]  /*4d40*/  F2FP.BF16.F32.PACK_AB R25, R72, R69 ;  /* 0x000000454819723e */ /* 0x000fe200000010ff */
[----:B------:R-:W-:Y:S01]  /*4d50*/  FADD R49, R49, R66 ;  /* 0x0000004231317221 */ /* 0x000fe20000000000 */
[----:B------:R-:W-:-:S04]  /*4d60*/  F2FP.BF16.F32.PACK_AB R27, R55, R68 ;  /* 0x00000044371b723e */ /* 0x000fc800000010ff */
        /* <DEDUP_REMOVED lines=42> */
[----:B------:R-:W1:Y:S01]  /*5010*/  MUFU.EX2 R28, R87 ;  /* 0x00000057001c7308 */ /* 0x000e620000000800 */
[----:B------:R-:W-:Y:S01]  /*5020*/  F2FP.BF16.F32.PACK_AB R27, R58, R59 ;  /* 0x0000003b3a1b723e */ /* 0x000fe200000010ff */
[----:B------:R-:W-:Y:S01]  /*5030*/  FADD R60, R209, R60 ;  /* 0x0000003cd13c7221 */ /* 0x000fe20000000000 */
[----:B------:R-:W-:Y:S01]  /*5040*/  FADD R40, R61, R40 ;  /* 0x000000283d287221 */ /* 0x000fe20000000000 */
[----:B------:R-:W-:Y:S01]  /*5050*/  IADD3 R209, R2, 0x3f020, RZ ;  /* 0x0003f02002d17810 */ /* 0x000fe20007ffe0ff */
[----:B------:R-:W-:Y:S01]  /*5060*/  WARPGROUP.ARRIVE ;  /* 0x00000000000079c5 */ /* 0x000fe20000000000 */
[----:B------:R-:W-:-:S05]  /*5070*/  FADD R45, R60, R45 ;  /* 0x0000002d3c2d7221 */ /* 0x000fca0000000000 */
[----:B------:R-:W-:Y:S01]  /*5080*/  HGMMA.64x32x16.F32.BF16 R184, R24, gdesc[UR4].tnspB, R184, gsb0 ;  /* 0x4060000418b87df0 */ /* 0x000fe200080018b8 */
[----:B------:R-:W-:Y:S01]  /*5090*/  UIADD3 UR6, UR15, 0x1500, URZ ;  /* 0x000015000f067890 */ /* 0x000fe2000fffe03f */
[----:B------:R-:W-:Y:S01]  /*50a0*/  UMOV UR7, 0x80000020 ;  /* 0x8000002000077882 */ /* 0x000fe20000000000 */
[----:B-1----:R-:W-:-:S04]  /*50b0*/  @!P2 FMUL R28, R28, R28 ;  /* 0x0000001c1c1ca220 */ /* 0x002fc80000400000 */
[----:B------:R-:W-:-:S04]  /*50c0*/  FADD R55, R55, R28 ;  /* 0x0000001c37377221 */ /* 0x000fc80000000000 */
[----:B------:R-:W-:Y:S01]  /*50d0*/  FADD R50, R50, R55 ;  /* 0x0000003732327221 */ /* 0x000fe20000000000 */
        /* <DEDUP_REMOVED lines=44> */
[----:B------:R-:W-:Y:S01]  /*53a0*/  FADD R32, R37, R32 ;  /* 0x0000002025207221 */ /* 0x000fe20000000000 */
[----:B------:R-:W-:-:S02]  /*53b0*/  FADD R30, R30, R49 ;  /* 0x000000311e1e7221 */ /* 0x000fc40000000000 */
[----:B------:R-:W-:Y:S01]  /*53c0*/  FADD R33, R40, R33 ;  /* 0x0000002128217221 */ /* 0x000fe20000000000 */
[----:B------:R-:W-:Y:S01]  /*53d0*/  HGMMA.64x32x16.F32.BF16 R184, R24, gdesc[UR4].tnspB, R184, gsb0 ;  /* 0x4060000418b87df0 */ /* 0x000fe200080018b8 */
[----:B------:R-:W-:Y:S01]  /*53e0*/  UIADD3 UR6, UR15, 0x1540, URZ ;  /* 0x000015400f067890 */ /* 0x000fe2000fffe03f */
[----:B------:R-:W-:Y:S01]  /*53f0*/  FADD R32, R45, R32 ;  /* 0x000000202d207221 */ /* 0x000fe20000000000 */
[----:B------:R-:W-:Y:S01]  /*5400*/  UMOV UR7, 0x80000020 ;  /* 0x8000002000077882 */ /* 0x000fe20000000000 */
        /* <DEDUP_REMOVED lines=38> */
[----:B------:R-:W1:Y:S01]  /*5670*/  MUFU.EX2 R35, R86 ;  /* 0x0000005600237308 */ /* 0x000e620000000800 */
        /* <DEDUP_REMOVED lines=9> */
[----:B------:R-:W-:Y:S01]  /*5710*/  FADD R43, R43, R84 ;  /* 0x000000542b2b7221 */ /* 0x000fe20000000000 */
[----:B------:R-:W-:Y:S01]  /*5720*/  FADD R52, R57, R52 ;  /* 0x0000003439347221 */ /* 0x000fe20000000000 */
[----:B------:R-:W-:Y:S01]  /*5730*/  FADD R34, R34, R51 ;  /* 0x0000003322227221 */ /* 0x000fe20000000000 */
[----:B------:R-:W-:Y:S01]  /*5740*/  HGMMA.64x32x16.F32.BF16 R184, R24, gdesc[UR4].tnspB, R184, gsb0 ;  /* 0x4060000418b87df0 */ /* 0x000fe200080018b8 */
[----:B------:R-:W-:Y:S01]  /*5750*/  UIADD3 UR6, UR15, 0x1580, URZ ;  /* 0x000015800f067890 */ /* 0x000fe2000fffe03f */
[----:B------:R-:W-:Y:S01]  /*5760*/  FADD R50, R43, R50 ;  /* 0x000000322b327221 */ /* 0x000fe20000000000 */
[----:B------:R-:W-:Y:S01]  /*5770*/  UMOV UR7, 0x80000020 ;  /* 0x8000002000077882 */ /* 0x000fe20000000000 */
[----:B-1----:R-:W-:Y:S01]  /*5780*/  @!P1 FMUL R35, R35, R35 ;  /* 0x0000002323239220 */ /* 0x002fe20000400000 */
[----:B------:R-:W-:-:S03]  /*5790*/  FADD R33, R33, R52 ;  /* 0x0000003421217221 */ /* 0x000fc60000000000 */
[----:B------:R-:W-:Y:S01]  /*57a0*/  FADD R68, R68, R35 ;  /* 0x0000002344447221 */ /* 0x000fe20000000000 */
[----:B------:R-:W-:-:S03]  /*57b0*/  FADD R212, R33, R32 ;  /* 0x0000002021d47221 */ /* 0x000fc60000000000 */
[----:B------:R-:W-:-:S04]  /*57c0*/  FADD R47, R47, R68 ;  /* 0x000000442f2f7221 */ /* 0x000fc80000000000 */
        /* <DEDUP_REMOVED lines=36> */
[----:B------:R-:W-:Y:S02]  /*5a10*/  F2FP.BF16.F32.PACK_AB R26, R66, R63 ;  /* 0x0000003f421a723e */ /* 0x000fe400000010ff */
[----:B------:R-:W-:Y:S01]  /*5a20*/  F2FP.BF16.F32.PACK_AB R25, R83, R82 ;  /* 0x000000525319723e */ /* 0x000fe200000010ff */
[----:B------:R-:W-:Y:S01]  /*5a30*/  FADD R83, R72, R83 ;  /* 0x0000005348537221 */ /* 0x000fe20000000000 */
[----:B------:R-:W-:-:S03]  /*5a40*/  F2FP.BF16.F32.PACK_AB R27, R28, R35 ;  /* 0x000000231c1b723e */ /* 0x000fc600000010ff */
[----:B------:R-:W-:Y:S01]  /*5a50*/  FADD R46, R46, R83 ;  /* 0x000000532e2e7221 */ /* 0x000fe20000000000 */
[----:B------:R-:W-:-:S03]  /*5a60*/  WARPGROUP.ARRIVE ;  /* 0x00000000000079c5 */ /* 0x000fc60000000000 */
[----:B------:R-:W-:-:S03]  /*5a70*/  FADD R39, R39, R46 ;  /* 0x0000002e27277221 */ /* 0x000fc60000000000 */
[----:B------:R-:W-:Y:S01]  /*5a80*/  HGMMA.64x32x16.F32.BF16 R184, R24, gdesc[UR4].tnspB, R184, gsb0 ;  /* 0x4060000418b87df0 */ /* 0x000fe200080018b8 */
[----:B------:R-:W-:Y:S01]  /*5a90*/  UIADD3 UR6, UR15, 0x15c0, URZ ;  /* 0x000015c00f067890 */ /* 0x000fe2000fffe03f */
[----:B------:R-:W-:Y:S01]  /*5aa0*/  FADD R39, R39, R50 ;  /* 0x0000003227277221 */ /* 0x000fe20000000000 */
[----:B------:R-:W-:-:S03]  /*5ab0*/  UMOV UR7, 0x80000020 ;  /* 0x8000002000077882 */ /* 0x000fc60000000000 */
[----:B------:R-:W-:Y:S01]  /*5ac0*/  FADD R213, R34, R39 ;  /* 0x0000002722d57221 */ /* 0x000fe20000000000 */
[----:B------:R-:W-:Y:S02]  /*5ad0*/  WARPGROUP.DEPBAR.LE gsb0, 0x0 ;  /* 0x00008000000079c5 */ /* 0x000fe40000010000 */
[----:B------:R-:W-:-:S06]  /*5ae0*/  WARPGROUP.ARRIVE ;  /* 0x00000000000079c5 */ /* 0x000fcc0000000000 */
[----:B------:R-:W-:Y:S01]  /*5af0*/  HGMMA.64x32x16.F32.BF16 R168, R24, gdesc[UR16].tnspB, R168, gsb0 ;  /* 0x4060001018a87df0 */ /* 0x000fe200080018a8 */
[----:B------:R-:W-:Y:S01]  /*5b00*/  UMOV UR18, UR8 ;  /* 0x0000000800127c82 */ /* 0x000fe20008000000 */
        /* <DEDUP_REMOVED lines=13> */
[----:B------:R-:W-:Y:S03]  /*5be0*/  HGMMA.64x32x16.F32.BF16 R120, R24, gdesc[UR16].tnspB, R120, gsb0 ;  /* 0x4060001018787df0 */ /* 0x000fe60008001878 */
[----:B------:R-:W-:Y:S02]  /*5bf0*/  WARPGROUP.DEPBAR.LE gsb0, 0x0 ;  /* 0x00008000000079c5 */ /* 0x000fe40000010000 */
[----:B------:R-:W-:-:S06]  /*5c00*/  WARPGROUP.ARRIVE ;  /* 0x00000000000079c5 */ /* 0x000fcc0000000000 */
[----:B------:R-:W-:Y:S03]  /*5c10*/  HGMMA.64x32x16.F32.BF16 R104, R24, gdesc[UR8].tnspB, R104, gsb0 ;  /* 0x4060000818687df0 */ /* 0x000fe60008001868 */
[----:B------:R-:W-:Y:S02]  /*5c20*/  WARPGROUP.DEPBAR.LE gsb0, 0x0 ;  /* 0x00008000000079c5 */ /* 0x000fe40000010000 */
[----:B------:R-:W-:-:S06]  /*5c30*/  WARPGROUP.ARRIVE ;  /* 0x00000000000079c5 */ /* 0x000fcc0000000000 */
[----:B------:R-:W-:Y:S03]  /*5c40*/  HGMMA.64x32x16.F32.BF16 R88, R24, gdesc[UR4].tnspB, R88, gsb0 ;  /* 0x4060000418587df0 */ /* 0x000fe60008001858 */
[----:B------:R-:W-:Y:S02]  /*5c50*/  WARPGROUP.DEPBAR.LE gsb0, 0x0 ;  /* 0x00008000000079c5 */ /* 0x000fe40000010000 */
[----:B------:R-:W-:-:S04]  /*5c60*/  PRMT R24, RZ, 0x654, R209 ;  /* 0x00000654ff187816 */ /* 0x000fc800000000d1 */
[----:B------:R1:W-:Y:S01]  /*5c70*/  SYNCS.ARRIVE.TRANS64.RED.A1T0 RZ, [R24+URZ], RZ ;  /* 0x000000ff18ff79a7 */ /* 0x0003e2000810043f */
[----:B------:R-:W-:Y:S05]  /*5c80*/  @!P4 BRA `(.L_x_24) ;  /* 0x000000500078c947 */ /* 0x000fea0003800000 */
[----:B------:R-:W-:Y:S01]  /*5c90*/  IMAD.MOV.U32 R217, RZ, RZ, R0 ;  /* 0x000000ffffd97224 */ /* 0x000fe200078e0000 */
[----:B------:R-:W-:Y:S01]  /*5ca0*/  MOV R215, R11 ;  /* 0x0000000b00d77202 */ /* 0x000fe20000000f00 */
[----:B------:R-:W-:Y:S01]  /*5cb0*/  ULDC.64 UR60, c[0x0][0x198] ;  /* 0x00006600003c7ab9 */ /* 0x000fe20000000a00 */
[----:B------:R-:W-:Y:S01]  /*5cc0*/  MOV R208, 0x1 ;  /* 0x0000000100d07802 */ /* 0x000fe20000000f00 */
[----:B------:R-:W-:Y:S01]  /*5cd0*/  ULDC UR22, c[0x0][0x604] ;  /* 0x0001810000167ab9 */ /* 0x000fe20000000800 */
[----:B------:R-:W-:-:S07]  /*5ce0*/  MOV R211, 0x2 ;  /* 0x0000000200d37802 */ /* 0x000fce0000000f00 */
.L_x_37:
[----:B------:R-:W-:Y:S01]  /*5cf0*/  LEA R11, R211, R2, 0x3 ;  /* 0x00000002d30b7211 */ /* 0x000fe200078e18ff */
[----:B------:R-:W-:Y:S05]  /*5d00*/  YIELD ;  /* 0x0000000000007946 */ /* 0x000fea0003800000 */
[----:B------:R-:W-:-:S04]  /*5d10*/  SHF.L.U32 R0, R3, 0x1f, RZ ;  /* 0x0000001f03007819 */ /* 0x000fc800000006ff */
[----:B------:R-:W2:Y:S02]  /*5d20*/  SYNCS.PHASECHK.TRANS64.TRYWAIT P1, [R11+URZ+0x3f000], R0 ;  /* 0x03f000000b0075a7 */ /* 0x000ea4000802017f */
[----:B--2---:R-:W-:Y:S05]  /*5d30*/  @!P1 BRA `(.L_x_25) ;  /* 0x0000007800c89947 */ /* 0x004fea0003800000 */
.L_x_77:
[----:B------:R-:W-:Y:S05]  /*5d40*/  WARPSYNC.ALL ;  /* 0x0000000000007948 */ /* 0x000fea0003800000 */
[----:B------:R-:W-:Y:S01]  /*5d50*/  IMAD.U32 R218, RZ, RZ, UR14 ;  /* 0x0000000effda7e24 */ /* 0x000fe2000f8e00ff */
[----:B------:R-:W-:Y:S01]  /*5d60*/  MOV R219, 0x80000020 ;  /* 0x8000002000db7802 */ /* 0x000fe20000000f00 */
[----:B-1----:R-:W-:Y:S01]  /*5d70*/  WARPGROUP.ARRIVE ;  /* 0x00000000000079c5 */ /* 0x002fe20000000000 */
[----:B------:R-:W-:Y:S01]  /*5d80*/  R2UR UR24, R206 ;  /* 0x00000000ce1872ca */ /* 0x000fe200000e0000 */
[----:B------:R-:W-:Y:S01]  /*5d90*/  IMAD R218, R211, 0xe00, R218 ;  /* 0x00000e00d3da7824 */ /* 0x000fe200078e02da */
[----:B------:R-:W-:-:S02]  /*5da0*/  R2UR UR25, R207 ;  /* 0x00000000cf1972ca */ /* 0x000fc400000e0000 */
[----:B------:R-:W-:Y:S02]  /*5db0*/  R2UR UR27, R219 ;  /* 0x00000000db1b72ca */ /* 0x000fe400000e0000 */
[C---:B------:R-:W-:Y:S02]  /*5dc0*/  R2UR UR26, R218.reuse ;  /* 0x00000000da1a72ca */ /* 0x040fe400000e0000 */
[----:B------:R-:W-:Y:S02]  /*5dd0*/  IADD3 R220, R218, 0x2, RZ ;  /* 0x00000002dadc7810 */ /* 0x000fe40007ffe0ff */
[----:B------:R-:W-:Y:S02]  /*5de0*/  MOV R221, 0x80000020 ;  /* 0x8000002000dd7802 */ /* 0x000fe40000000f00 */
[----:B------:R-:W-:Y:S02]  /*5df0*/  R2UR UR16, R204 ;  /* 0x00000000cc1072ca */ /* 0x000fe400000e0000 */
[----:B------:R-:W-:-:S02]  /*5e00*/  R2UR UR17, R205 ;  /* 0x00000000cd1172ca */ /* 0x000fc400000e0000 */
[----:B------:R-:W-:Y:S02]  /*5e10*/  R2UR UR18, R220 ;  /* 0x00000000dc1272ca */ /* 0x000fe400000e0000 */
[----:B------:R-:W-:Y:S01]  /*5e20*/  R2UR UR19, R221 ;  /* 0x00000000dd1372ca */ /* 0x000fe200000e0000 */
[----:B------:R-:W-:Y:S01]  /*5e30*/  HGMMA.64x128x16.F32.BF16 R24, gdesc[UR24], RZ, !UPT, gsb0 ;  /* 0x01e00000181879f0 */ /* 0x000fe2000c0018ff */
[----:B------:R-:W-:Y:S01]  /*5e40*/  IMAD.MOV.U32 R221, RZ, RZ, -0x7fffffe0 ;  /* 0x80000020ffdd7424 */ /* 0x000fe200078e00ff */
[----:B------:R-:W-:Y:S02]  /*5e50*/  IADD3 R220, R218, 0x200, RZ ;  /* 0x00000200dadc7810 */ /* 0x000fe40007ffe0ff */
[----:B------:R-:W-:Y:S02]  /*5e60*/  R2UR UR8, R202 ;  /* 0x00000000ca0872ca */ /* 0x000fe400000e0000 */
[----:B------:R-:W-:Y:S02]  /*5e70*/  R2UR UR9, R203 ;  /* 0x00000000cb0972ca */ /* 0x000fe400000e0000 */
[----:B------:R-:W-:-:S02]  /*5e80*/  R2UR UR10, R220 ;  /* 0x00000000dc0a72ca */ /* 0x000fc400000e0000 */
[----:B------:R-:W-:Y:S02]  /*5e90*/  R2UR UR11, R221 ;  /* 0x00000000dd0b72ca */ /* 0x000fe400000e0000 */
[----:B------:R-:W-:Y:S02]  /*5ea0*/  IADD3 R220, R218, 0x202, RZ ;  /* 0x00000202dadc7810 */ /* 0x000fe40007ffe0ff */
[----:B------:R-:W-:Y:S02]  /*5eb0*/  MOV R221, 0x80000020 ;  /* 0x8000002000dd7802 */ /* 0x000fe40000000f00 */
        /* <DEDUP_REMOVED lines=8> */
[----:B------:R-:W-:Y:S01]  /*5f40*/  R2UR UR38, R220 ;  /* 0x00000000dc2672ca */ /* 0x000fe200000e0000 */
[----:B------:R-:W-:Y:S01]  /*5f50*/  VIADD R220, R218, 0x402 ;  /* 0x00000402dadc7836 */ /* 0x000fe20000000000 */
[----:B------:R-:W-:-:S02]  /*5f60*/  R2UR UR39, R221 ;  /* 0x00000000dd2772ca */ /* 0x000fc400000e0000 */
[----:B------:R-:W-:Y:S02]  /*5f70*/  MOV R221, 0x80000020 ;  /* 0x8000002000dd7802 */ /* 0x000fe40000000f00 */
[----:B------:R-:W-:Y:S02]  /*5f80*/  R2UR UR32, R20 ;  /* 0x00000000142072ca */ /* 0x000fe400000e0000 */
[----:B------:R-:W-:Y:S02]  /*5f90*/  R2UR UR33, R21 ;  /* 0x00000000152172ca */ /* 0x000fe400000e0000 */
[----:B------:R-:W-:Y:S02]  /*5fa0*/  R2UR UR34, R220 ;  /* 0x00000000dc2272ca */ /* 0x000fe400000e0000 */
[----:B------:R-:W-:Y:S02]  /*5fb0*/  R2UR UR35, R221 ;  /* 0x00000000dd2372ca */ /* 0x000fe400000e0000 */
[----:B------:R-:W-:-:S02]  /*5fc0*/  IADD3 R220, R218, 0x600, RZ ;  /* 0x00000600dadc7810 */ /* 0x000fc40007ffe0ff */
[----:B------:R-:W-:Y:S02]  /*5fd0*/  MOV R221, 0x80000020 ;  /* 0x8000002000dd7802 */ /* 0x000fe40000000f00 */
[----:B------:R-:W-:Y:S02]  /*5fe0*/  R2UR UR28, R18 ;  /* 0x00000000121c72ca */ /* 0x000fe400000e0000 */
[----:B------:R-:W-:Y:S02]  /*5ff0*/  R2UR UR29, R19 ;  /* 0x00000000131d72ca */ /* 0x000fe400000e0000 */
[----:B------:R-:W-:Y:S02]  /*6000*/  R2UR UR30, R220 ;  /* 0x00000000dc1e72ca */ /* 0x000fe400000e0000 */
[----:B------:R-:W-:Y:S01]  /*6010*/  R2UR UR31, R221 ;  /* 0x00000000dd1f72ca */ /* 0x000fe200000e0000 */
[----:B------:R-:W-:Y:S01]  /*6020*/  IMAD.MOV.U32 R221, RZ, RZ, -0x7fffffe0 ;  /* 0x80000020ffdd7424 */ /* 0x000fe200078e00ff */
[----:B------:R-:W-:-:S02]  /*6030*/  IADD3 R220, R218, 0x602, RZ ;  /* 0x00000602dadc7810 */ /* 0x000fc40007ffe0ff */
[----:B------:R-:W-:Y:S02]  /*6040*/  R2UR UR24, R14 ;  /* 0x000000000e1872ca */ /* 0x000fe400000e0000 */
[----:B------:R-:W-:Y:S02]  /*6050*/  R2UR UR25, R15 ;  /* 0x000000000f1972ca */ /* 0x000fe400000e0000 */
[----:B------:R-:W-:Y:S02]  /*6060*/  R2UR UR26, R220 ;  /* 0x00000000dc1a72ca */ /* 0x000fe400000e0000 */
[----:B------:R-:W-:Y:S02]  /*6070*/  R2UR UR27, R221 ;  /* 0x00000000dd1b72ca */ /* 0x000fe400000e0000 */
[----:B------:R-:W-:Y:S02]  /*6080*/  IADD3 R220, R218, 0x800, RZ ;  /* 0x00000800dadc7810 */ /* 0x000fe40007ffe0ff */
[----:B------:R-:W-:-:S02]  /*6090*/  MOV R221, 0x80000020 ;  /* 0x8000002000dd7802 */ /* 0x000fc40000000f00 */
[----:B------:R-:W-:Y:S02]  /*60a0*/  MOV R219, 0x80000020 ;  /* 0x8000002000db7802 */ /* 0x000fe40000000f00 */
[----:B------:R-:W-:Y:S02]  /*60b0*/  ISETP.NE.AND P1, PT, R10, RZ, PT ;  /* 0x000000ff0a00720c */ /* 0x000fe40003f25270 */
[----:B------:R-:W-:Y:S01]  /*60c0*/  R2UR UR7, R219 ;  /* 0x00000000db0772ca */ /* 0x000fe200000e0000 */
[----:B------:R-:W-:Y:S02]  /*60d0*/  WARPGROUP.DEPBAR.LE gsb0, 0x0 ;  /* 0x00008000000079c5 */ /* 0x000fe40000010000 */
[----:B------:R-:W-:-:S06]  /*60e0*/  WARPGROUP.ARRIVE ;  /* 0x00000000000079c5 */ /* 0x000fcc0000000000 */
[----:B------:R-:W-:Y:S01]  /*60f0*/  HGMMA.64x128x16.F32.BF16 R24, gdesc[UR16], R24, gsb0 ;  /* 0x01e00000101879f0 */ /* 0x000fe20008001818 */
[----:B------:R-:W-:Y:S02]  /*6100*/  R2UR UR16, R12 ;  /* 0x000000000c1072ca */ /* 0x000fe400000e0000 */
[----:B------:R-:W-:Y:S02]  /*6110*/  R2UR UR17, R13 ;  /* 0x000000000d1172ca */ /* 0x000fe400000e0000 */
[----:B------:R-:W-:Y:S02]  /*6120*/  R2UR UR18, R220 ;  /* 0x00000000dc1272ca */ /* 0x000fe400000e0000 */
[----:B------:R-:W-:Y:S02]  /*6130*/  R2UR UR19, R221 ;  /* 0x00000000dd1372ca */ /* 0x000fe400000e0000 */
[----:B------:R-:W-:Y:S02]  /*6140*/  IADD3 R220, R218, 0x802, RZ ;  /* 0x00000802dadc7810 */ /* 0x000fe40007ffe0ff */
[----:B------:R-:W-:Y:S01]  /*6150*/  MOV R221, 0x80000020 ;  /* 0x8000002000dd7802 */ /* 0x000fe20000000f00 */
[----:B------:R-:W-:-:S02]  /*6160*/  WARPGROUP.DEPBAR.LE gsb0, 0x0 ;  /* 0x00008000000079c5 */ /* 0x000fc40000010000 */
[----:B------:R-:W-:-:S06]  /*6170*/  WARPGROUP.ARRIVE ;  /* 0x00000000000079c5 */ /* 0x000fcc0000000000 */
[----:B------:R-:W-:Y:S01]  /*6180*/  HGMMA.64x128x16.F32.BF16 R24, gdesc[UR8], R24, gsb0 ;  /* 0x01e00000081879f0 */ /* 0x000fe20008001818 */
[----:B------:R-:W-:Y:S02]  /*6190*/  R2UR UR8, R4 ;  /* 0x00000000040872ca */ /* 0x000fe400000e0000 */
[----:B------:R-:W-:Y:S02]  /*61a0*/  R2UR UR9, R5 ;  /* 0x00000000050972ca */ /* 0x000fe400000e0000 */
[----:B------:R-:W-:Y:S01]  /*61b0*/  R2UR UR10, R220 ;  /* 0x00000000dc0a72ca */ /* 0x000fe200000e0000 */
[----:B------:R-:W-:Y:S01]  /*61c0*/  VIADD R220, R218, 0xa00 ;  /* 0x00000a00dadc7836 */ /* 0x000fe20000000000 */
[----:B------:R-:W-:Y:S02]  /*61d0*/  R2UR UR11, R221 ;  /* 0x00000000dd0b72ca */ /* 0x000fe400000e0000 */
[----:B------:R-:W-:Y:S02]  /*61e0*/  MOV R221, 0x80000020 ;  /* 0x8000002000dd7802 */ /* 0x000fe40000000f00 */
[----:B------:R-:W-:-:S02]  /*61f0*/  R2UR UR58, R220 ;  /* 0x00000000dc3a72ca */ /* 0x000fc400000e0000 */
[----:B------:R-:W-:Y:S02]  /*6200*/  R2UR UR59, R221 ;  /* 0x00000000dd3b72ca */ /* 0x000fe400000e0000 */
[----:B------:R-:W-:Y:S02]  /*6210*/  IADD3 R220, R218, 0xa02, RZ ;  /* 0x00000a02dadc7810 */ /* 0x000fe40007ffe0ff */
[----:B------:R-:W-:Y:S02]  /*6220*/  MOV R221, 0x80000020 ;  /* 0x8000002000dd7802 */ /* 0x000fe40000000f00 */
[----:B------:R-:W-:Y:S02]  /*6230*/  R2UR UR54, R220 ;  /* 0x00000000dc3672ca */ /* 0x000fe400000e0000 */
[----:B------:R-:W-:Y:S01]  /*6240*/  R2UR UR55, R221 ;  /* 0x00000000dd3772ca */ /* 0x000fe200000e0000 */
[----:B------:R-:W-:Y:S01]  /*6250*/  IMAD.MOV.U32 R221, RZ, RZ, -0x7fffffe0 ;  /* 0x80000020ffdd7424 */ /* 0x000fe200078e00ff */
[----:B------:R-:W-:-:S02]  /*6260*/  IADD3 R220, R218, 0xc00, RZ ;  /* 0x00000c00dadc7810 */ /* 0x000fc40007ffe0ff */
[----:B------:R-:W-:Y:S02]  /*6270*/  IADD3 R218, R218, 0xc02, RZ ;  /* 0x00000c02dada7810 */ /* 0x000fe40007ffe0ff */
[----:B------:R-:W-:Y:S02]  /*6280*/  R2UR UR50, R220 ;  /* 0x00000000dc3272ca */ /* 0x000fe400000e0000 */
[----:B------:R-:W-:Y:S02]  /*6290*/  R2UR UR51, R221 ;  /* 0x00000000dd3372ca */ /* 0x000fe400000e0000 */
[----:B------:R-:W-:Y:S01]  /*62a0*/  R2UR UR6, R218 ;  /* 0x00000000da0672ca */ /* 0x000fe200000e0000 */
[----:B------:R-:W-:Y:S02]  /*62b0*/  WARPGROUP.DEPBAR.LE gsb0, 0x0 ;  /* 0x00008000000079c5 */ /* 0x000fe40000010000 */
[----:B------:R-:W-:-:S06]  /*62c0*/  WARPGROUP.ARRIVE ;  /* 0x00000000000079c5 */ /* 0x000fcc0000000000 */
[----:B------:R-:W-:Y:S03]  /*62d0*/  HGMMA.64x128x16.F32.BF16 R24, gdesc[UR40], R24, gsb0 ;  /* 0x01e00000281879f0 */ /* 0x000fe60008001818 */
[----:B------:R-:W-:Y:S02]  /*62e0*/  WARPGROUP.DEPBAR.LE gsb0, 0x0 ;  /* 0x00008000000079c5 */ /* 0x000fe40000010000 */
[----:B------:R-:W-:-:S07]  /*62f0*/  WARPGROUP.ARRIVE ;  /* 0x00000000000079c5 */ /* 0x000fce0000000000 */
        /* <DEDUP_REMOVED lines=29> */
[----:B------:R-:W-:Y:S05]  /*64d0*/  @P1 BRA `(.L_x_26) ;  /* 0x00000004000c1947 */ /* 0x000fea0003800000 */
[----:B------:R-:W-:-:S13]  /*64e0*/  ISETP.LT.OR P2, PT, R6, 0x1, !P0 ;  /* 0x000000010600780c */ /* 0x000fda0004741670 */
[----:B------:R-:W-:Y:S05]  /*64f0*/  @P2 BRA `(.L_x_27) ;  /* 0x0000000400002947 */ /* 0x000fea0003800000 */
[----:B--2---:R-:W-:Y:S02]  /*6500*/  LEA R0, R7, R2, 0x3 ;  /* 0x0000000207007211 */ /* 0x004fe400078e18ff */
[----:B------:R-:W-:Y:S02]  /*6510*/  SHF.L.U32 R11, R8, 0x1f, RZ ;  /* 0x0000001f080b7819 */ /* 0x000fe400000006ff */
[----:B------:R-:W-:Y:S02]  /*6520*/  ISETP.NE.AND P3, PT, R17, RZ, PT ;  /* 0x000000ff1100720c */ /* 0x000fe40003f65270 */
[----:B------:R-:W1:Y:S02]  /*6530*/  SYNCS.PHASECHK.TRANS64.TRYWAIT P2, [R0+URZ+0x3f020], R11 ;  /* 0x03f0200b000075a7 */ /* 0x000e64000804017f */
[----:B-1----:R-:W-:Y:S09]  /*6540*/  @!P2 BRA `(.L_x_28) ;  /* 0x0000007000d8a947 */ /* 0x002ff20003800000 */
.L_x_78:
[----:B------:R-:W-:Y:S05]  /*6550*/  @P3 BRA `(.L_x_29) ;  /* 0x0000000000143947 */ /* 0x000fea0003800000 */
[----:B------:R-:W-:Y:S02]  /*6560*/  LOP3.LUT P2, RZ, R16, 0x1f, RZ, 0xc0, !PT ;  /* 0x0000001f10ff7812 */ /* 0x000fe4000784c0ff */
[----:B-1----:R-:W-:-:S04]  /*6570*/  MOV R11, 0xe000 ;  /* 0x0000e000000b7802 */ /* 0x002fc80000000f00 */
[----:B------:R2:W-:Y:S07]  /*6580*/  SYNCS.ARRIVE.TRANS64 RZ, [R0+URZ+0x3f000], R11 ;  /* 0x03f0000b00ff79a7 */ /* 0x0005ee000800003f */
[----:B------:R-:W-:Y:S05]  /*6590*/  @!P2 BRA `(.L_x_29) ;  /* 0x000000000004a947 */ /* 0x000fea0003800000 */
[----:B------:R-:W-:Y:S01]  /*65a0*/  BPT.TRAP 0x1 ;  /* 0x000000040000795c */ /* 0x000fe20000300000 */
.L_x_29:
[----:B-12---:R-:W-:Y:S01]  /*65b0*/  IMAD R11, R7, 0xe000, R2 ;  /* 0x0000e000070b7824 */ /* 0x006fe200078e0202 */
[----:B------:R-:W-:Y:S01]  /*65c0*/  R2UR UR43, R9 ;  /* 0x00000000092b72ca */ /* 0x000fe200000e0000 */
[----:B------:R-:W-:Y:S01]  /*65d0*/  UIADD3 UR38, UP0, UR60, 0x1f0, URZ ;  /* 0x000001f03c267890 */ /* 0x000fe2000ff1e03f */
[----:B------:R-:W-:Y:S01]  /*65e0*/  R2UR UR41, R0 ;  /* 0x00000000002972ca */ /* 0x000fe200000e0000 */
[----:B------:R-:W-:Y:S01]  /*65f0*/  UMOV UR30, 0x0 ;  /* 0x00000000001e7882 */ /* 0x000fe20000000000 */
[----:B------:R-:W-:Y:S01]  /*6600*/  R2UR UR6, R11 ;  /* 0x000000000b0672ca */ /* 0x000fe200000e0000 */
[----:B------:R-:W-:Y:S01]  /*6610*/  UIADD3.X UR39, URZ, UR61, URZ, UP0, !UPT ;  /* 0x0000003d3f277290 */ /* 0x000fe200087fe43f */
[----:B------:R-:W-:Y:S01]  /*6620*/  VIADD R7, R7, 0x1 ;  /* 0x0000000107077836 */ /* 0x000fe20000000000 */
[----:B------:R-:W-:Y:S01]  /*6630*/  UMOV UR31, 0x10000000 ;  /* 0x10000000001f7882 */ /* 0x000fe20000000000 */
[----:B------:R-:W-:Y:S01]  /*6640*/  UMOV UR42, URZ ;  /* 0x0000003f002a7c82 */ /* 0x000fe20008000000 */
[----:B------:R-:W-:Y:S01]  /*6650*/  UMOV UR18, 0x20 ;  /* 0x0000002000127882 */ /* 0x000fe20000000000 */
[----:B------:R-:W-:Y:S01]  /*6660*/  UMOV UR20, UR44 ;  /* 0x0000002c00147c82 */ /* 0x000fe20008000000 */
[----:B------:R-:W-:Y:S01]  /*6670*/  UMOV UR21, UR45 ;  /* 0x0000002d00157c82 */ /* 0x000fe20008000000 */
[----:B------:R-:W-:Y:S01]  /*6680*/  UMOV UR10, 0x40 ;  /* 0x00000040000a7882 */ /* 0x000fe20000000000 */
[----:B------:R-:W-:Y:S01]  /*6690*/  USHF.L.U32 UR43, UR43, 0x7, URZ ;  /* 0x000000072b2b7899 */ /* 0x000fe2000800063f */
[----:B------:R-:W-:Y:S01]  /*66a0*/  ISETP.NE.AND P2, PT, R7, 0x4, PT ;  /* 0x000000040700780c */ /* 0x000fe20003f45270 */
[----:B------:R-:W-:-:S02]  /*66b0*/  UIADD3 UR41, UR41, 0x3f000, URZ ;  /* 0x0003f00029297890 */ /* 0x000fc4000fffe03f */
[----:B------:R-:W-:Y:S01]  /*66c0*/  UIADD3 UR40, UR6, 0x7000, URZ ;  /* 0x0000700006287890 */ /* 0x000fe2000fffe03f */
[----:B------:R-:W-:Y:S01]  /*66d0*/  SEL R11, RZ, 0x1, P2 ;  /* 0x00000001ff0b7807 */ /* 0x000fe20001000000 */
        /* <DEDUP_REMOVED lines=8> */
[----:B------:R-:W-:Y:S01]  /*6760*/  UTMALDG.4D [UR40], [UR38], desc[UR30] ;  /* 0x00001e28260075b4 */ /* 0x000fe20008019000 */
[----:B------:R-:W-:Y:S01]  /*6770*/  UMOV UR9, UR41 ;  /* 0x0000002900097c82 */ /* 0x000fe20008000000 */
[----:B------:R-:W-:Y:S01]  /*6780*/  UMOV UR11, UR43 ;  /* 0x0000002b000b7c82 */ /* 0x000fe20008000000 */
[----:B------:R-:W-:-:S02]  /*6790*/  UIADD3 UR32, UR6, 0xd000, URZ ;  /* 0x0000d00006207890 */ /* 0x000fc4000fffe03f */
[----:B------:R-:W-:Y:S01]  /*67a0*/  UIADD3 UR24, UR6, 0xf000, URZ ;  /* 0x0000f00006187890 */ /* 0x000fe2000fffe03f */
        /* <DEDUP_REMOVED lines=13> */
[----:B------:R3:W-:Y:S01]  /*6880*/  UTMALDG.4D [UR24], [UR38], desc[UR30] ;  /* 0x00001e18260075b4 */ /* 0x0007e20008019000 */
[----:B-1----:R-:W-:Y:S01]  /*6890*/  UIADD3 UR16, UR6, 0x11000, URZ ;  /* 0x0001100006107890 */ /* 0x002fe2000fffe03f */
[----:B------:R-:W-:Y:S01]  /*68a0*/  UMOV UR18, 0xa0 ;  /* 0x000000a000127882 */ /* 0x000fe20000000000 */
[----:B--2---:R-:W-:-:S07]  /*68b0*/  UIADD3 UR8, UR6, 0x13000, URZ ;  /* 0x0001300006087890 */ /* 0x004fce000fffe03f */
[----:B------:R3:W-:Y:S01]  /*68c0*/  UTMALDG.4D [UR16], [UR38], desc[UR30] ;  /* 0x00001e10260075b4 */ /* 0x0007e20008019000 */
[----:B------:R-:W-:Y:S02]  /*68d0*/  UMOV UR10, 0xc0 ;  /* 0x000000c0000a7882 */ /* 0x000fe40000000000 */
[----:B------:R3:W-:Y:S02]  /*68e0*/  UTMALDG.4D [UR8], [UR38], desc[UR30] ;  /* 0x00001e08260075b4 */ /* 0x0007e40008019000 */
[----:B---3--:R-:W-:Y:S01]  /*68f0*/  NOP ;  /* 0x0000000000007918 */ /* 0x008fe20000000000 */
.L_x_27:
[----:B------:R-:W-:-:S07]  /*6900*/  IADD3 R6, R6, -0x1, RZ ;  /* 0xffffffff06067810 */ /* 0x000fce0007ffe0ff */
.L_x_26:
[----:B------:R-:W-:Y:S01]  /*6910*/  IADD3 R211, R211, 0x1, RZ ;  /* 0x00000001d3d37810 */ /* 0x000fe20007ffe0ff */
[----:B------:R-:W-:Y:S05]  /*6920*/  WARPSYNC.ALL ;  /* 0x0000000000007948 */ /* 0x000fea0003800000 */
[----:B------:R-:W-:-:S04]  /*6930*/  ISETP.NE.AND P2, PT, R211, 0x4, PT ;  /* 0x00000004d300780c */ /* 0x000fc80003f45270 */
[----:B--2---:R-:W-:Y:S02]  /*6940*/  SEL R0, RZ, 0x1, P2 ;  /* 0x00000001ff007807 */ /* 0x004fe40001000000 */
[----:B------:R-:W-:Y:S02]  /*6950*/  SEL R211, R211, RZ, P2 ;  /* 0x000000ffd3d37207 */ /* 0x000fe40001000000 */
[----:B------:R-:W-:Y:S02]  /*6960*/  LOP3.LUT R3, R3, R0, RZ, 0x3c, !PT ;  /* 0x0000000003037212 */ /* 0x000fe400078e3cff */
[----:B------:R-:W-:Y:S01]  /*6970*/  FMNMX R0, R24, R217, !PT ;  /* 0x000000d918007209 */ /* 0x000fe20007800000 */
[----:B------:R-:W-:Y:S01]  /*6980*/  BSSY B0, `(.L_x_30) ;  /* 0x0000053000007945 */ /* 0x000fe20003800000 */
        /* <DEDUP_REMOVED lines=63> */
[----:B------:R-:W-:Y:S01]  /*6d80*/  LEA R218, R208, R209, 0x3 ;  /* 0x000000d1d0da7211 */ /* 0x000fe200078e18ff */
[----:B------:R-:W1:Y:S01]  /*6d90*/  SHFL.BFLY PT, R11, R0, 0x1, 0x1f ;  /* 0x0c201f00000b7f89 */ /* 0x000e6200000e0000 */
[----:B------:R-:W-:Y:S02]  /*6da0*/  LEA R221, R211, R2, 0x3 ;  /* 0x00000002d3dd7211 */ /* 0x000fe400078e18ff */
[----:B------:R-:W-:Y:S01]  /*6db0*/  PRMT R218, RZ, 0x654, R218 ;  /* 0x00000654ffda7816 */ /* 0x000fe200000000da */
[----:B------:R-:W2:Y:S01]  /*6dc0*/  SHFL.BFLY PT, R219, R214, 0x1, 0x1f ;  /* 0x0c201f00d6db7f89 */ /* 0x000ea200000e0000 */
[----:B------:R-:W-:Y:S02]  /*6dd0*/  SHF.L.U32 R220, R3, 0x1f, RZ ;  /* 0x0000001f03dc7819 */ /* 0x000fe400000006ff */
[----:B------:R3:W-:Y:S02]  /*6de0*/  SYNCS.ARRIVE.TRANS64.RED.A1T0 RZ, [R218+URZ], RZ ;  /* 0x000000ffdaff79a7 */ /* 0x0007e4000810043f */
[----:B------:R-:W4:Y:S01]  /*6df0*/  SYNCS.PHASECHK.TRANS64.TRYWAIT P4, [R221+URZ+0x3f000], R220 ;  /* 0x03f000dcdd0075a7 */ /* 0x000f22000808017f */
[----:B-1----:R-:W-:-:S02]  /*6e00*/  FMNMX R216, R0, R11, !PT ;  /* 0x0000000b00d87209 */ /* 0x002fc40007800000 */
[----:B--2---:R-:W-:-:S03]  /*6e10*/  FMNMX R219, R214, R219, !PT ;  /* 0x000000dbd6db7209 */ /* 0x004fc60007800000 */
[----:B------:R-:W1:Y:S04]  /*6e20*/  SHFL.BFLY PT, R11, R216, 0x2, 0x1f ;  /* 0x0c401f00d80b7f89 */ /* 0x000e6800000e0000 */
[----:B---3--:R-:W2:Y:S01]  /*6e30*/  SHFL.BFLY PT, R218, R219, 0x2, 0x1f ;  /* 0x0c401f00dbda7f89 */ /* 0x008ea200000e0000 */
[----:B-1----:R-:W-:Y:S02]  /*6e40*/  FMNMX R0, R216, R11, !PT ;  /* 0x0000000bd8007209 */ /* 0x002fe40007800000 */
[----:B--2---:R-:W-:Y:S02]  /*6e50*/  FMNMX R11, R219, R218, !PT ;  /* 0x000000dadb0b7209 */ /* 0x004fe40007800000 */
[----:B------:R-:W-:Y:S02]  /*6e60*/  FSETP.NEU.AND P2, PT, R0, -INF , PT ;  /* 0xff8000000000780b */ /* 0x000fe40003f4d000 */
[----:B------:R-:W-:-:S02]  /*6e70*/  FSETP.NEU.AND P3, PT, R11, -INF , PT ;  /* 0xff8000000b00780b */ /* 0x000fc40003f6d000 */
[----:B------:R-:W-:Y:S02]  /*6e80*/  FSEL R214, R0, RZ, P2 ;  /* 0x000000ff00d67208 */ /* 0x000fe40001000000 */
[----:B------:R-:W-:Y:S01]  /*6e90*/  FSEL R218, R11, RZ, P3 ;  /* 0x000000ff0bda7208 */ /* 0x000fe20001800000 */
[----:B----4-:R-:W-:Y:S08]  /*6ea0*/  @!P4 BRA `(.L_x_31) ;  /* 0x000000680094c947 */ /* 0x010ff00003800000 */
.L_x_79:
[----:B------:R-:W-:Y:S05]  /*6eb0*/  BSYNC B0 ;  /* 0x0000000000007941 */ /* 0x000fea0003800000 */
.L_x_30:
[C---:B------:R-:W-:Y:S01]  /*6ec0*/  FADD R216, -R214.reuse, R217 ;  /* 0x000000d9d6d87221 */ /* 0x040fe20000000100 */
[----:B------:R-:W-:Y:S01]  /*6ed0*/  FMUL R219, R214, UR22 ;  /* 0x00000016d6db7c20 */ /* 0x000fe20008400000 */
[C---:B------:R-:W-:Y:S01]  /*6ee0*/  FADD R214, -R218.reuse, R215 ;  /* 0x000000d7dad67221 */ /* 0x040fe20000000100 */
[----:B------:R-:W-:Y:S01]  /*6ef0*/  FMUL R215, R218, UR22 ;  /* 0x00000016dad77c20 */ /* 0x000fe20008400000 */
[----:B-1----:R-:W-:Y:S02]  /*6f00*/  IMAD.U32 R220, RZ, RZ, UR15 ;  /* 0x0000000fffdc7e24 */ /* 0x002fe4000f8e00ff */
[----:B------:R-:W-:Y:S01]  /*6f10*/  FFMA R24, R24, UR22, -R219 ;  /* 0x0000001618187c23 */ /* 0x000fe200080008db */
[----:B------:R-:W-:Y:S01]  /*6f20*/  FMUL R214, R214, UR22 ;  /* 0x00000016d6d67c20 */ /* 0x000fe20008400000 */
[----:B------:R-:W-:Y:S01]  /*6f30*/  FFMA R222, R26, UR22, -R215 ;  /* 0x000000161ade7c23 */ /* 0x000fe200080008d7 */
[--C-:B------:R-:W-:Y:S01]  /*6f40*/  FFMA R25, R25, UR22, -R219.reuse ;  /* 0x0000001619197c23 */ /* 0x100fe200080008db */
[--C-:B------:R-:W-:Y:S01]  /*6f50*/  FFMA R28, R28, UR22, -R219.reuse ;  /* 0x000000161c1c7c23 */ /* 0x100fe200080008db */
[--C-:B------:R-:W-:Y:S01]  /*6f60*/  FFMA R29, R29, UR22, -R219.reuse ;  /* 0x000000161d1d7c23 */ /* 0x100fe200080008db */
[----:B------:R-:W-:Y:S01]  /*6f70*/  FSETP.GEU.AND P5, PT, R214, -126, PT ;  /* 0xc2fc0000d600780b */ /* 0x000fe20003fae000 */
[--C-:B------:R-:W-:Y:S01]  /*6f80*/  FFMA R32, R32, UR22, -R219.reuse ;  /* 0x0000001620207c23 */ /* 0x100fe200080008db */
        /* <DEDUP_REMOVED lines=26> */
[----:B------:R-:W-:Y:S01]  /*7130*/  FFMA R85, R85, UR22, -R219 ;  /* 0x0000001655557c23 */ /* 0x000fe200080008db */
[--C-:B------:R-:W-:Y:S01]  /*7140*/  FFMA R223, R27, UR22, -R215.reuse ;  /* 0x000000161bdf7c23 */ /* 0x100fe200080008d7 */
[----:B------:R-:W-:Y:S01]  /*7150*/  FMUL R219, R216, UR22 ;  /* 0x00000016d8db7c20 */ /* 0x000fe20008400000 */
[----:B------:R-:W-:Y:S01]  /*7160*/  FSETP.GEU.AND P6, PT, R222, -126, PT ;  /* 0xc2fc0000de00780b */ /* 0x000fe20003fce000 */
[--C-:B------:R-:W-:Y:S01]  /*7170*/  FFMA R221, R30, UR22, -R215.reuse ;  /* 0x000000161edd7c23 */ /* 0x100fe200080008d7 */
[----:B------:R-:W-:Y:S01]  /*7180*/  @!P5 FMUL R214, R214, 0.5 ;  /* 0x3f000000d6d6d820 */ /* 0x000fe20000400000 */
[----:B------:R-:W-:Y:S01]  /*7190*/  FSETP.GEU.AND P2, PT, R223, -126, PT ;  /* 0xc2fc0000df00780b */ /* 0x000fe20003f4e000 */
[----:B------:R-:W-:Y:S01]  /*71a0*/  IMAD R40, R211, 0xe00, R220 ;  /* 0x00000e00d3287824 */ /* 0x000fe200078e02dc */
[----:B------:R-:W-:Y:S01]  /*71b0*/  FSETP.GEU.AND P3, PT, R219, -126, PT ;  /* 0xc2fc0000db00780b */ /* 0x000fe20003f6e000 */
[----:B------:R-:W1:Y:S01]  /*71c0*/  MUFU.EX2 R216, R214 ;  /* 0x000000d600d87308 */ /* 0x000e620000000800 */
[----:B------:R-:W-:Y:S01]  /*71d0*/  FSETP.GEU.AND P4, PT, R221, -126, PT ;  /* 0xc2fc0000dd00780b */ /* 0x000fe20003f8e000 */
[--C-:B------:R-:W-:Y:S01]  /*71e0*/  FFMA R220, R31, UR22, -R215.reuse ;  /* 0x000000161fdc7c23 */ /* 0x100fe200080008d7 */
[----:B------:R-:W-:Y:S01]  /*71f0*/  IADD3 R26, R40, 0x200, RZ ;  /* 0x00000200281a7810 */ /* 0x000fe20007ffe0ff */
[----:B------:R-:W-:Y:S05]  /*7200*/  WARPSYNC.ALL ;  /* 0x0000000000007948 */ /* 0x000fea0003800000 */
[----:B------:R-:W-:Y:S01]  /*7210*/  @!P6 FMUL R222, R222, 0.5 ;  /* 0x3f000000dedee820 */ /* 0x000fe20000400000 */
[----:B------:R-:W-:Y:S01]  /*7220*/  @!P2 FMUL R223, R223, 0.5 ;  /* 0x3f000000dfdfa820 */ /* 0x000fe20000400000 */
[----:B------:R-:W-:Y:S01]  /*7230*/  R2UR UR30, R26 ;  /* 0x000000001a1e72ca */ /* 0x000fe200000e0000 */
[----:B------:R-:W-:Y:S01]  /*7240*/  @!P3 FMUL R219, R219, 0.5 ;  /* 0x3f000000dbdbb820 */ /* 0x000fe20000400000 */
[----:B------:R-:W2:Y:S01]  /*7250*/  MUFU.EX2 R225, R222 ;  /* 0x000000de00e17308 */ /* 0x000ea20000000800 */
[----:B------:R-:W-:Y:S01]  /*7260*/  @!P4 FMUL R221, R221, 0.5 ;  /* 0x3f000000ddddc820 */ /* 0x000fe20000400000 */
[----:B------:R-:W-:Y:S01]  /*7270*/  VIADD R26, R40, 0x600 ;  /* 0x00000600281a7836 */ /* 0x000fe20000000000 */
[----:B------:R-:W-:Y:S01]  /*7280*/  MOV R41, 0x80000020 ;  /* 0x8000002000297802 */ /* 0x000fe20000000f00 */
[----:B-1----:R-:W-:Y:S01]  /*7290*/  @!P5 FMUL R216, R216, R216 ;  /* 0x000000d8d8d8d220 */ /* 0x002fe20000400000 */
[----:B------:R-:W-:Y:S01]  /*72a0*/  FSETP.GEU.AND P5, PT, R24, -126, PT ;  /* 0xc2fc00001800780b */ /* 0x000fe20003fae000 */
[----:B------:R-:W-:Y:S01]  /*72b0*/  FFMA R34, R34, UR22, -R215 ;  /* 0x0000001622227c23 */ /* 0x000fe200080008d7 */
[----:B------:R-:W-:Y:S01]  /*72c0*/  R2UR UR38, R26 ;  /* 0x000000001a2672ca */ /* 0x000fe200000e0000 */
[----:B------:R-:W1:Y:S01]  /*72d0*/  MUFU.EX2 R224, R223 ;  /* 0x000000df00e07308 */ /* 0x000e620000000800 */
[----:B------:R-:W-:Y:S01]  /*72e0*/  IADD3 R26, R40, 0xa00, RZ ;  /* 0x00000a00281a7810 */ /* 0x000fe20007ffe0ff */
[-C--:B------:R-:W-:Y:S01]  /*72f0*/  FMUL R186, R186, R216.reuse ;  /* 0x000000d8baba7220 */ /* 0x080fe20000400000 */
[----:B------:R-:W-:Y:S01]  /*7300*/  R2UR UR27, R41 ;  /* 0x00000000291b72ca */ /* 0x000fe200000e0000 */
[-C--:B------:R-:W-:Y:S01]  /*7310*/  FMUL R187, R187, R216.reuse ;  /* 0x000000d8bbbb7220 */ /* 0x080fe20000400000 */
[----:B------:R-:W-:Y:S01]  /*7320*/  R2UR UR46, R26 ;  /* 0x000000001a2e72ca */ /* 0x000fe200000e0000 */
[-C--:B------:R-:W-:Y:S01]  /*7330*/  FMUL R190, R190, R216.reuse ;  /* 0x000000d8bebe7220 */ /* 0x080fe20000400000 */
[----:B------:R-:W-:Y:S01]  /*7340*/  IADD3 R26, R40, 0xc00, RZ ;  /* 0x00000c00281a7810 */ /* 0x000fe20007ffe0ff */
[----:B------:R-:W3:Y:S01]  /*7350*/  MUFU.EX2 R219, R219 ;  /* 0x000000db00db7308 */ /* 0x000ee20000000800 */
[----:B--2---:R-:W-:Y:S01]  /*7360*/  @!P6 FMUL R225, R225, R225 ;  /* 0x000000e1e1e1e220 */ /* 0x004fe20000400000 */
[----:B------:R-:W-:Y:S01]  /*7370*/  FSETP.GEU.AND P6, PT, R25, -126, PT ;  /* 0xc2fc00001900780b */ /* 0x000fe20003fce000 */
[----:B------:R-:W-:Y:S01]  /*7380*/  @!P5 FMUL R24, R24, 0.5 ;  /* 0x3f0000001818d820 */ /* 0x000fe20000400000 */
[----:B------:R-:W-:Y:S01]  /*7390*/  R2UR UR50, R26 ;  /* 0x000000001a3272ca */ /* 0x000fe200000e0000 */
[-C--:B------:R-:W-:Y:S01]  /*73a0*/  FMUL R191, R191, R216.reuse ;  /* 0x000000d8bfbf7220 */ /* 0x080fe20000400000 */
[----:B------:R-:W-:Y:S01]  /*73b0*/  IADD3 R26, R40, 0x240, RZ ;  /* 0x00000240281a7810 */ /* 0x000fe20007ffe0ff */
[----:B------:R-:W-:Y:S01]  /*73c0*/  FMUL R194, R194, R216 ;  /* 0x000000d8c2c27220 */ /* 0x000fe20000400000 */
[----:B------:R-:W2:Y:S01]  /*73d0*/  MUFU.EX2 R222, R221 ;  /* 0x000000dd00de7308 */ /* 0x000ea20000000800 */
[----:B-1----:R-:W-:Y:S01]  /*73e0*/  @!P2 FMUL R224, R224, R224 ;  /* 0x000000e0e0e0a220 */ /* 0x002fe20000400000 */
[----:B------:R-:W-:Y:S01]  /*73f0*/  FSETP.GEU.AND P2, PT, R28, -126, PT ;  /* 0xc2fc00001c00780b */ /* 0x000fe20003f4e000 */
[-C--:B------:R-:W-:Y:S01]  /*7400*/  FMUL R195, R195, R216.reuse ;  /* 0x000000d8c3c37220 */ /* 0x080fe20000400000 */
[----:B------:R-:W-:Y:S01]  /*7410*/  R2UR UR6, R26 ;  /* 0x000000001a0672ca */ /* 0x000fe200000e0000 */
[-C--:B------:R-:W-:Y:S01]  /*7420*/  FMUL R198, R198, R216.reuse ;  /* 0x000000d8c6c67220 */ /* 0x080fe20000400000 */
[----:B------:R-:W-:Y:S01]  /*7430*/  MOV R27, 0x80000020 ;  /* 0x80000020001b7802 */ /* 0x000fe20000000f00 */
[----:B------:R-:W-:Y:S01]  /*7440*/  @!P6 FMUL R25, R25, 0.5 ;  /* 0x3f0000001919e820 */ /* 0x000fe20000400000 */
[----:B------:R-:W1:Y:S01]  /*7450*/  MUFU.EX2 R24, R24 ;  /* 0x0000001800187308 */ /* 0x000e620000000800 */
[----:B---3--:R-:W-:Y:S01]  /*7460*/  @!P3 FMUL R219, R219, R219 ;  /* 0x000000dbdbdbb220 */ /* 0x008fe20000400000 */
[----:B------:R-:W-:Y:S01]  /*7470*/  FSETP.GEU.AND P3, PT, R220, -126, PT ;  /* 0xc2fc0000dc00780b */ /* 0x000fe20003f6e000 */
[----:B------:R-:W-:Y:S01]  /*7480*/  FMUL R199, R199, R216 ;  /* 0x000000d8c7c77220 */ /* 0x000fe20000400000 */
[----:B------:R-:W-:Y:S01]  /*7490*/  R2UR UR26, R40 ;  /* 0x00000000281a72ca */ /* 0x000fe200000e0000 */
[-C--:B------:R-:W-:Y:S01]  /*74a0*/  FMUL R184, R184, R219.reuse ;  /* 0x000000dbb8b87220 */ /* 0x080fe20000400000 */
[-C--:B------:R-:W-:Y:S01]  /*74b0*/  FMUL R185, R185, R219.reuse ;  /* 0x000000dbb9b97220 */ /* 0x080fe20000400000 */
[----:B------:R-:W-:Y:S01]  /*74c0*/  @!P2 FMUL R28, R28, 0.5 ;  /* 0x3f0000001c1ca820 */ /* 0x000fe20000400000 */
[----:B------:R-:W3:Y:S01]  /*74d0*/  MUFU.EX2 R41, R25 ;  /* 0x0000001900297308 */ /* 0x000ee20000000800 */
[----:B--2---:R-:W-:Y:S01]  /*74e0*/  @!P4 FMUL R222, R222, R222 ;  /* 0x000000dededec220 */ /* 0x004fe20000400000 */
[----:B------:R-:W-:Y:S01]  /*74f0*/  FSETP.GEU.AND P4, PT, R29, -126, PT ;  /* 0xc2fc00001d00780b */ /* 0x000fe20003f8e000 */
[-C--:B------:R-:W-:Y:S01]  /*7500*/  FMUL R188, R188, R219.reuse ;  /* 0x000000dbbcbc7220 */ /* 0x080fe20000400000 */
[-C--:B------:R-:W-:Y:S01]  /*7510*/  FMUL R189, R189, R219.reuse ;  /* 0x000000dbbdbd7220 */ /* 0x080fe20000400000 */
[-C--:B------:R-:W-:Y:S01]  /*7520*/  FMUL R192, R192, R219.reuse ;  /* 0x000000dbc0c07220 */ /* 0x080fe20000400000 */
[-C--:B------:R-:W-:Y:S01]  /*7530*/  FMUL R193, R193, R219.reuse ;  /* 0x000000dbc1c17220 */ /* 0x080fe20000400000 */
[----:B------:R-:W-:Y:S01]  /*7540*/  @!P3 FMUL R220, R220, 0.5 ;  /* 0x3f000000dcdcb820 */ /* 0x000fe20000400000 */
[----:B------:R-:W2:Y:S01]  /*7550*/  MUFU.EX2 R221, R28 ;  /* 0x0000001c00dd7308 */ /* 0x000ea20000000800 */
[----:B-1----:R-:W-:Y:S01]  /*7560*/  @!P5 FMUL R24, R24, R24 ;  /* 0x000000181818d220 */ /* 0x002fe20000400000 */
[-C--:B------:R-:W-:Y:S01]  /*7570*/  FMUL R196, R196, R219.reuse ;  /* 0x000000dbc4c47220 */ /* 0x080fe20000400000 */
[----:B------:R-:W-:Y:S01]  /*7580*/  FMUL R197, R197, R219 ;  /* 0x000000dbc5c57220 */ /* 0x000fe20000400000 */
[----:B------:R-:W-:Y:S01]  /*7590*/  R2UR UR31, R27 ;  /* 0x000000001b1f72ca */ /* 0x000fe200000e0000 */
[----:B------:R-:W-:Y:S01]  /*75a0*/  FFMA R212, R219, R212, R24 ;  /* 0x000000d4dbd47223 */ /* 0x000fe20000000018 */
[----:B------:R-:W-:Y:S01]  /*75b0*/  R2UR UR39, R27 ;  /* 0x000000001b2772ca */ /* 0x000fe200000e0000 */
[----:B------:R-:W-:Y:S01]  /*75c0*/  @!P4 FMUL R29, R29, 0.5 ;  /* 0x3f0000001d1dc820 */ /* 0x000fe20000400000 */
[----:B------:R-:W1:Y:S01]  /*75d0*/  MUFU.EX2 R220, R220 ;  /* 0x000000dc00dc7308 */ /* 0x000e620000000800 */
[----:B---3--:R-:W-:Y:S01]  /*75e0*/  @!P6 FMUL R41, R41, R41 ;  /* 0x000000292929e220 */ /* 0x008fe20000400000 */
[C---:B------:R-:W-:Y:S01]  /*75f0*/  R2UR UR47, R27.reuse ;  /* 0x000000001b2f72ca */ /* 0x040fe200000e0000 */
[-C--:B------:R-:W-:Y:S01]  /*7600*/  FMUL R168, R168, R219.reuse ;  /* 0x000000dba8a87220 */ /* 0x080fe20000400000 */
[C---:B------:R-:W-:Y:S01]  /*7610*/  R2UR UR51, R27.reuse ;  /* 0x000000001b3372ca */ /* 0x040fe200000e0000 */
[----:B------:R-:W-:Y:S01]  /*7620*/  FADD R212, R212, R41 ;  /* 0x00000029d4d47221 */ /* 0x000fe20000000000 */
[----:B------:R-:W-:Y:S01]  /*7630*/  R2UR UR7, R27 ;  /* 0x000000001b0772ca */ /* 0x000fe200000e0000 */
[----:B------:R-:W-:Y:S01]  /*7640*/  FMUL R169, R169, R219 ;  /* 0x000000dba9a97220 */ /* 0x000fe20000400000 */
[----:B------:R-:W3:Y:S01]  /*7650*/  MUFU.EX2 R26, R29 ;  /* 0x0000001d001a7308 */ /* 0x000ee20000000800 */
[----:B--2---:R-:W-:Y:S01]  /*7660*/  @!P2 FMUL R221, R221, R221 ;  /* 0x000000dddddda220 */ /* 0x004fe20000400000 */
[----:B------:R-:W-:Y:S01]  /*7670*/  F2FP.BF16.F32.PACK_AB R25, R224, R225 ;  /* 0x000000e1e019723e */ /* 0x000fe200000010ff */
[-C--:B------:R-:W-:Y:S01]  /*7680*/  FMUL R172, R172, R219.reuse ;  /* 0x000000dbacac7220 */ /* 0x080fe20000400000 */
[----:B------:R-:W-:Y:S01]  /*7690*/  F2FP.BF16.F32.PACK_AB R24, R41, R24 ;  /* 0x000000182918723e */ /* 0x000fe200000010ff */
[----:B------:R-:W-:Y:S01]  /*76a0*/  FADD R212, R212, R221 ;  /* 0x000000ddd4d47221 */ /* 0x000fe20000000000 */
[-C--:B------:R-:W-:Y:S01]  /*76b0*/  FMUL R173, R173, R219.reuse ;  /* 0x000000dbadad7220 */ /* 0x080fe20000400000 */
[-C--:B------:R-:W-:Y:S01]  /*76c0*/  FMUL R176, R176, R219.reuse ;  /* 0x000000dbb0b07220 */ /* 0x080fe20000400000 */
[-C--:B------:R-:W-:Y:S01]  /*76d0*/  FMUL R177, R177, R219.reuse ;  /* 0x000000dbb1b17220 */ /* 0x080fe20000400000 */
[----:B-1----:R-:W-:Y:S01]  /*76e0*/  @!P3 FMUL R220, R220, R220 ;  /* 0x000000dcdcdcb220 */ /* 0x002fe20000400000 */
[-C--:B------:R-:W-:Y:S01]  /*76f0*/  FMUL R180, R180, R219.reuse ;  /* 0x000000dbb4b47220 */ /* 0x080fe20000400000 */
[----:B------:R-:W-:Y:S01]  /*7700*/  FMUL R181, R181, R219 ;  /* 0x000000dbb5b57220 */ /* 0x000fe20000400000 */
[-C--:B------:R-:W-:Y:S01]  /*7710*/  FMUL R170, R170, R216.reuse ;  /* 0x000000d8aaaa7220 */ /* 0x080fe20000400000 */
[----:B------:R-:W-:Y:S01]  /*7720*/  FMUL R171, R171, R216 ;  /* 0x000000d8abab7220 */ /* 0x000fe20000400000 */
[----:B------:R-:W-:Y:S01]  /*7730*/  F2FP.BF16.F32.PACK_AB R27, R220, R222 ;  /* 0x000000dedc1b723e */ /* 0x000fe200000010ff */
[-C--:B------:R-:W-:Y:S01]  /*7740*/  FMUL R174, R174, R216.reuse ;  /* 0x000000d8aeae7220 */ /* 0x080fe20000400000 */
[----:B------:R-:W-:Y:S01]  /*7750*/  FMUL R175, R175, R216 ;  /* 0x000000d8afaf7220 */ /* 0x000fe20000400000 */
[----:B---3--:R-:W-:Y:S01]  /*7760*/  @!P4 FMUL R26, R26, R26 ;  /* 0x0000001a1a1ac220 */ /* 0x008fe20000400000 */
[-C--:B------:R-:W-:Y:S01]  /*7770*/  FMUL R178, R178, R216.reuse ;  /* 0x000000d8b2b27220 */ /* 0x080fe20000400000 */
[-C--:B------:R-:W-:Y:S01]  /*7780*/  FMUL R179, R179, R216.reuse ;  /* 0x000000d8b3b37220 */ /* 0x080fe20000400000 */
[-C--:B------:R-:W-:Y:S01]  /*7790*/  FMUL R182, R182, R216.reuse ;  /* 0x000000d8b6b67220 */ /* 0x080fe20000400000 */
[----:B------:R-:W-:Y:S01]  /*77a0*/  FADD R212, R212, R26 ;  /* 0x0000001ad4d47221 */ /* 0x000fe20000000000 */
[----:B------:R-:W-:Y:S01]  /*77b0*/  F2FP.BF16.F32.PACK_AB R26, R26, R221 ;  /* 0x000000dd1a1a723e */ /* 0x000fe200000010ff */
[-C--:B------:R-:W-:Y:S01]  /*77c0*/  FMUL R183, R183, R216.reuse ;  /* 0x000000d8b7b77220 */ /* 0x080fe20000400000 */
[----:B------:R-:W-:Y:S01]  /*77d0*/  IADD3 R30, R40, 0x400, RZ ;  /* 0x00000400281e7810 */ /* 0x000fe20007ffe0ff */
[-C--:B------:R-:W-:Y:S01]  /*77e0*/  FMUL R152, R152, R219.reuse ;  /* 0x000000db98987220 */ /* 0x080fe20000400000 */
[----:B------:R-:W-:Y:S01]  /*77f0*/  WARPGROUP.ARRIVE ;  /* 0x00000000000079c5 */ /* 0x000fe20000000000 */
[----:B------:R-:W-:Y:S01]  /*7800*/  MOV R31, 0x80000020 ;  /* 0x80000020001f7802 */ /* 0x000fe20000000f00 */
[-C--:B------:R-:W-:Y:S01]  /*7810*/  FMUL R153, R153, R219.reuse ;  /* 0x000000db99997220 */ /* 0x080fe20000400000 */
[----:B------:R-:W-:Y:S01]  /*7820*/  R2UR UR34, R30 ;  /* 0x000000001e2272ca */ /* 0x000fe200000e0000 */
[-C--:B------:R-:W-:Y:S01]  /*7830*/  FMUL R156, R156, R219.reuse ;  /* 0x000000db9c9c7220 */ /* 0x080fe20000400000 */
[----:B------:R-:W-:Y:S01]  /*7840*/  R2UR UR35, R31 ;  /* 0x000000001f2372ca */ /* 0x000fe200000e0000 */
[----:B------:R-:W-:Y:S01]  /*7850*/  HGMMA.64x32x16.F32.BF16 R184, R24, gdesc[UR24].tnspB, R184, gsb0 ;  /* 0x4060001818b87df0 */ /* 0x000fe200080018b8 */
[-C--:B------:R-:W-:Y:S01]  /*7860*/  FMUL R157, R157, R219.reuse ;  /* 0x000000db9d9d7220 */ /* 0x080fe20000400000 */
        /* <DEDUP_REMOVED lines=28> */
[----:B------:R-:W-:Y:S01]  /*7a30*/  IADD3 R30, R40, 0x800, RZ ;  /* 0x00000800281e7810 */ /* 0x000fe20007ffe0ff */
[-C--:B------:R-:W-:Y:S01]  /*7a40*/  FMUL R120, R120, R219.reuse ;  /* 0x000000db78787220 */ /* 0x080fe20000400000 */
[----:B------:R-:W-:Y:S01]  /*7a50*/  R2UR UR43, R31 ;  /* 0x000000001f2b72ca */ /* 0x000fe200000e0000 */
[-C--:B------:R-:W-:Y:S01]  /*7a60*/  FMUL R121, R121, R219.reuse ;  /* 0x000000db79797220 */ /* 0x080fe20000400000 */
[----:B------:R-:W-:Y:S01]  /*7a70*/  R2UR UR42, R30 ;  /* 0x000000001e2a72ca */ /* 0x000fe200000e0000 */
        /* <DEDUP_REMOVED lines=13> */
[----:B------:R-:W-:Y:S01]  /*7b50*/  FMUL R135, R135, R216 ;  /* 0x000000d887877220 */ /* 0x000fe20000400000 */
[----:B------:R-:W-:Y:S01]  /*7b60*/  FMUL R104, R104, R219 ;  /* 0x000000db68687220 */ /* 0x000fe20000400000 */
[----:B------:R-:W-:-:S02]  /*7b70*/  WARPGROUP.DEPBAR.LE gsb0, 0x0 ;  /* 0x00008000000079c5 */ /* 0x000fc40000010000 */
[----:B------:R-:W-:Y:S01]  /*7b80*/  WARPGROUP.ARRIVE ;  /* 0x00000000000079c5 */ /* 0x000fe20000000000 */
[-C--:B------:R-:W-:Y:S01]  /*7b90*/  FMUL R105, R105, R219.reuse ;  /* 0x000000db69697220 */ /* 0x080fe20000400000 */
[-C--:B------:R-:W-:Y:S01]  /*7ba0*/  FMUL R108, R108, R219.reuse ;  /* 0x000000db6c6c7220 */ /* 0x080fe20000400000 */
[-C--:B------:R-:W-:Y:S01]  /*7bb0*/  FMUL R109, R109, R219.reuse ;  /* 0x000000db6d6d7220 */ /* 0x080fe20000400000 */
[-C--:B------:R-:W-:Y:S01]  /*7bc0*/  FMUL R112, R112, R219.reuse ;  /* 0x000000db70707220 */ /* 0x080fe20000400000 */
[-C--:B------:R-:W-:Y:S01]  /*7bd0*/  FMUL R113, R113, R219.reuse ;  /* 0x000000db71717220 */ /* 0x080fe20000400000 */
        /* <DEDUP_REMOVED lines=11> */
[----:B------:R-:W-:Y:S01]  /*7c90*/  FSETP.GEU.AND P6, PT, R33, -126, PT ;  /* 0xc2fc00002100780b */ /* 0x000fe20003fce000 */
[-C--:B------:R-:W-:Y:S01]  /*7ca0*/  FMUL R88, R88, R219.reuse ;  /* 0x000000db58587220 */ /* 0x080fe20000400000 */
[----:B------:R-:W-:Y:S01]  /*7cb0*/  FSETP.GEU.AND P5, PT, R34, -126, PT ;  /* 0xc2fc00002200780b */ /* 0x000fe20003fae000 */
[-C--:B------:R-:W-:Y:S01]  /*7cc0*/  FMUL R89, R89, R219.reuse ;  /* 0x000000db59597220 */ /* 0x080fe20000400000 */
[----:B------:R-:W-:Y:S01]  /*7cd0*/  FSETP.GEU.AND P3, PT, R32, -126, PT ;  /* 0xc2fc00002000780b */ /* 0x000fe20003f6e000 */
[-C--:B------:R-:W-:Y:S01]  /*7ce0*/  FMUL R92, R92, R219.reuse ;  /* 0x000000db5c5c7220 */ /* 0x080fe20000400000 */
[-C--:B------:R-:W-:Y:S01]  /*7cf0*/  FMUL R93, R93, R219.reuse ;  /* 0x000000db5d5d7220 */ /* 0x080fe20000400000 */
[-C--:B------:R-:W-:Y:S01]  /*7d00*/  FMUL R96, R96, R219.reuse ;  /* 0x000000db60607220 */ /* 0x080fe20000400000 */
[-C--:B------:R-:W-:Y:S01]  /*7d10*/  FMUL R97, R97, R219.reuse ;  /* 0x000000db61617220 */ /* 0x080fe20000400000 */
[-C--:B------:R-:W-:Y:S01]  /*7d20*/  FMUL R100, R100, R219.reuse ;  /* 0x000000db64647220 */ /* 0x080fe20000400000 */
[----:B------:R-:W-:Y:S01]  /*7d30*/  FMUL R101, R101, R219 ;  /* 0x000000db65657220 */ /* 0x000fe20000400000 */
[-C--:B------:R-:W-:Y:S01]  /*7d40*/  FMUL R90, R90, R216.reuse ;  /* 0x000000d85a5a7220 */ /* 0x080fe20000400000 */
[-C--:B------:R-:W-:Y:S01]  /*7d50*/  FMUL R91, R91, R216.reuse ;  /* 0x000000d85b5b7220 */ /* 0x080fe20000400000 */
[----:B------:R-:W-:Y:S01]  /*7d60*/  @!P6 FMUL R33, R33, 0.5 ;  /* 0x3f0000002121e820 */ /* 0x000fe20000400000 */
[-C--:B------:R-:W-:Y:S01]  /*7d70*/  FMUL R94, R94, R216.reuse ;  /* 0x000000d85e5e7220 */ /* 0x080fe20000400000 */
[----:B------:R-:W-:Y:S01]  /*7d80*/  @!P5 FMUL R34, R34, 0.5 ;  /* 0x3f0000002222d820 */ /* 0x000fe20000400000 */
[-C--:B------:R-:W-:Y:S01]  /*7d90*/  FMUL R95, R95, R216.reuse ;  /* 0x000000d85f5f7220 */ /* 0x080fe20000400000 */
[----:B------:R-:W-:Y:S01]  /*7da0*/  @!P3 FMUL R32, R32, 0.5 ;  /* 0x3f0000002020b820 */ /* 0x000fe20000400000 */
[-C--:B------:R-:W-:Y:S01]  /*7db0*/  FMUL R98, R98, R216.reuse ;  /* 0x000000d862627220 */ /* 0x080fe20000400000 */
[-C--:B------:R-:W-:Y:S01]  /*7dc0*/  FMUL R99, R99, R216.reuse ;  /* 0x000000d863637220 */ /* 0x080fe20000400000 */
[-C--:B------:R-:W-:Y:S01]  /*7dd0*/  FMUL R102, R102, R216.reuse ;  /* 0x000000d866667220 */ /* 0x080fe20000400000 */
[----:B------:R-:W-:Y:S01]  /*7de0*/  FMUL R103, R103, R216 ;  /* 0x000000d867677220 */ /* 0x000fe20000400000 */
[----:B------:R-:W1:Y:S01]  /*7df0*/  MUFU.EX2 R41, R32 ;  /* 0x0000002000297308 */ /* 0x000e620000000800 */
[--C-:B------:R-:W-:Y:S01]  /*7e00*/  FFMA R35, R35, UR22, -R215.reuse ;  /* 0x0000001623237c23 */ /* 0x100fe200080008d7 */
[--C-:B------:R-:W-:Y:S01]  /*7e10*/  FFMA R38, R38, UR22, -R215.reuse ;  /* 0x0000001626267c23 */ /* 0x100fe200080008d7 */
[--C-:B------:R-:W-:Y:S01]  /*7e20*/  FFMA R39, R39, UR22, -R215.reuse ;  /* 0x0000001627277c23 */ /* 0x100fe200080008d7 */
[----:B------:R-:W-:Y:S01]  /*7e30*/  FSETP.GEU.AND P4, PT, R36, -126, PT ;  /* 0xc2fc00002400780b */ /* 0x000fe20003f8e000 */
[--C-:B------:R-:W-:Y:S01]  /*7e40*/  FFMA R42, R42, UR22, -R215.reuse ;  /* 0x000000162a2a7c23 */ /* 0x100fe200080008d7 */
[----:B------:R-:W-:Y:S01]  /*7e50*/  FSETP.GEU.AND P2, PT, R35, -126, PT ;  /* 0xc2fc00002300780b */ /* 0x000fe20003f4e000 */
[--C-:B------:R-:W-:Y:S01]  /*7e60*/  FFMA R43, R43, UR22, -R215.reuse ;  /* 0x000000162b2b7c23 */ /* 0x100fe200080008d7 */
[----:B------:R-:W2:Y:S01]  /*7e70*/  MUFU.EX2 R33, R33 ;  /* 0x0000002100217308 */ /* 0x000ea20000000800 */
[--C-:B------:R-:W-:Y:S01]  /*7e80*/  FFMA R46, R46, UR22, -R215.reuse ;  /* 0x000000162e2e7c23 */ /* 0x100fe200080008d7 */
[--C-:B------:R-:W-:Y:S01]  /*7e90*/  FFMA R47, R47, UR22, -R215.reuse ;  /* 0x000000162f2f7c23 */ /* 0x100fe200080008d7 */
[--C-:B------:R-:W-:Y:S01]  /*7ea0*/  FFMA R50, R50, UR22, -R215.reuse ;  /* 0x0000001632327c23 */ /* 0x100fe200080008d7 */
[--C-:B------:R-:W-:Y:S01]  /*7eb0*/  FFMA R51, R51, UR22, -R215.reuse ;  /* 0x0000001633337c23 */ /* 0x100fe200080008d7 */
[--C-:B------:R-:W-:Y:S01]  /*7ec0*/  FFMA R54, R54, UR22, -R215.reuse ;  /* 0x0000001636367c23 */ /* 0x100fe200080008d7 */
[--C-:B------:R-:W-:Y:S01]  /*7ed0*/  FFMA R55, R55, UR22, -R215.reuse ;  /* 0x0000001637377c23 */ /* 0x100fe200080008d7 */
[----:B------:R-:W-:Y:S01]  /*7ee0*/  FFMA R58, R58, UR22, -R215 ;  /* 0x000000163a3a7c23 */ /* 0x000fe200080008d7 */
[----:B------:R-:W3:Y:S01]  /*7ef0*/  MUFU.EX2 R34, R34 ;  /* 0x0000002200227308 */ /* 0x000ee20000000800 */
[----:B------:R-:W-:-:S02]  /*7f00*/  WARPGROUP.DEPBAR.LE gsb0, 0x0 ;  /* 0x00008000000079c5 */ /* 0x000fc40000010000 */
[----:B------:R-:W-:Y:S01]  /*7f10*/  WARPGROUP.ARRIVE ;  /* 0x00000000000079c5 */ /* 0x000fe20000000000 */
[----:B-1----:R-:W-:Y:S01]  /*7f20*/  @!P3 FMUL R41, R41, R41 ;  /* 0x000000292929b220 */ /* 0x002fe20000400000 */
[----:B------:R-:W-:Y:S01]  /*7f30*/  FSETP.GEU.AND P3, PT, R37, -126, PT ;  /* 0xc2fc00002500780b */ /* 0x000fe20003f6e000 */
[--C-:B------:R-:W-:Y:S01]  /*7f40*/  FFMA R59, R59, UR22, -R215.reuse ;  /* 0x000000163b3b7c23 */ /* 0x100fe200080008d7 */
[--C-:B------:R-:W-:Y:S01]  /*7f50*/  FFMA R62, R62, UR22, -R215.reuse ;  /* 0x000000163e3e7c23 */ /* 0x100fe200080008d7 */
[--C-:B------:R-:W-:Y:S01]  /*7f60*/  FFMA R63, R63, UR22, -R215.reuse ;  /* 0x000000163f3f7c23 */ /* 0x100fe200080008d7 */
[----:B------:R-:W-:Y:S01]  /*7f70*/  HGMMA.64x32x16.F32.BF16 R152, R24, gdesc[UR32].tnspB, R152, gsb0 ;  /* 0x4060002018987df0 */ /* 0x000fe20008001898 */
[----:B--2---:R-:W-:Y:S01]  /*7f80*/  @!P6 FMUL R33, R33, R33 ;  /* 0x000000212121e220 */ /* 0x004fe20000400000 */
[----:B------:R-:W-:Y:S01]  /*7f90*/  FSETP.GEU.AND P6, PT, R38, -126, PT ;  /* 0xc2fc00002600780b */ /* 0x000fe20003fce000 */
[--C-:B------:R-:W-:Y:S01]  /*7fa0*/  FFMA R66, R66, UR22, -R215.reuse ;  /* 0x0000001642427c23 */ /* 0x100fe200080008d7 */
[--C-:B------:R-:W-:Y:S01]  /*7fb0*/  FFMA R67, R67, UR22, -R215.reuse ;  /* 0x0000001643437c23 */ /* 0x100fe200080008d7 */
[--C-:B------:R-:W-:Y:S01]  /*7fc0*/  FFMA R70, R70, UR22, -R215.reuse ;  /* 0x0000001646467c23 */ /* 0x100fe200080008d7 */
[--C-:B------:R-:W-:Y:S01]  /*7fd0*/  FFMA R71, R71, UR22, -R215.reuse ;  /* 0x0000001647477c23 */ /* 0x100fe200080008d7 */
[--C-:B------:R-:W-:Y:S01]  /*7fe0*/  FFMA R74, R74, UR22, -R215.reuse ;  /* 0x000000164a4a7c23 */ /* 0x100fe200080008d7 */
[----:B---3--:R-:W-:Y:S01]  /*7ff0*/  @!P5 FMUL R34, R34, R34 ;  /* 0x000000222222d220 */ /* 0x008fe20000400000 */
[----:B------:R-:W-:Y:S01]  /*8000*/  FSETP.GEU.AND P5, PT, R39, -126, PT ;  /* 0xc2fc00002700780b */ /* 0x000fe20003fae000 */
[--C-:B------:R-:W-:Y:S01]  /*8010*/  FFMA R75, R75, UR22, -R215.reuse ;  /* 0x000000164b4b7c23 */ /* 0x100fe200080008d7 */
[--C-:B------:R-:W-:Y:S01]  /*8020*/  FFMA R78, R78, UR22, -R215.reuse ;  /* 0x000000164e4e7c23 */ /* 0x100fe200080008d7 */
[--C-:B------:R-:W-:Y:S01]  /*8030*/  FFMA R79, R79, UR22, -R215.reuse ;  /* 0x000000164f4f7c23 */ /* 0x100fe200080008d7 */
[--C-:B------:R-:W-:Y:S01]  /*8040*/  FFMA R82, R82, UR22, -R215.reuse ;  /* 0x0000001652527c23 */ /* 0x100fe200080008d7 */
[--C-:B------:R-:W-:Y:S01]  /*8050*/  FFMA R83, R83, UR22, -R215.reuse ;  /* 0x0000001653537c23 */ /* 0x100fe200080008d7 */
[--C-:B------:R-:W-:Y:S01]  /*8060*/  FFMA R86, R86, UR22, -R215.reuse ;  /* 0x0000001656567c23 */ /* 0x100fe200080008d7 */
[----:B------:R-:W-:Y:S01]  /*8070*/  FFMA R87, R87, UR22, -R215 ;  /* 0x0000001657577c23 */ /* 0x000fe200080008d7 */
[----:B------:R-:W-:Y:S01]  /*8080*/  MOV R215, 0x80000020 ;  /* 0x8000002000d77802 */ /* 0x000fe20000000f00 */
[----:B------:R-:W-:Y:S01]  /*8090*/  @!P2 FMUL R35, R35, 0.5 ;  /* 0x3f0000002323a820 */ /* 0x000fe20000400000 */
[----:B------:R-:W-:Y:S01]  /*80a0*/  @!P3 FMUL R37, R37, 0.5 ;  /* 0x3f0000002525b820 */ /* 0x000fe20000400000 */
[----:B------:R-:W-:Y:S01]  /*80b0*/  @!P6 FMUL R38, R38, 0.5 ;  /* 0x3f0000002626e820 */ /* 0x000fe20000400000 */
[----:B------:R-:W-:Y:S01]  /*80c0*/  @!P4 FMUL R36, R36, 0.5 ;  /* 0x3f0000002424c820 */ /* 0x000fe20000400000 */
[----:B------:R-:W-:Y:S01]  /*80d0*/  @!P5 FMUL R39, R39, 0.5 ;  /* 0x3f0000002727d820 */ /* 0x000fe20000400000 */
[----:B------:R-:W-:Y:S01]  /*80e0*/  R2UR UR19, R215 ;  /* 0x00000000d71372ca */ /* 0x000fe200000e0000 */
[----:B------:R-:W1:Y:S01]  /*80f0*/  MUFU.EX2 R35, R35 ;  /* 0x0000002300237308 */ /* 0x000e620000000800 */
[C---:B------:R-:W-:Y:S01]  /*8100*/  VIADD R30, R40.reuse, 0x40 ;  /* 0x00000040281e7836 */ /* 0x040fe20000000000 */
[C---:B------:R-:W-:Y:S01]  /*8110*/  R2UR UR55, R31.reuse ;  /* 0x000000001f3772ca */ /* 0x040fe200000e0000 */
[----:B------:R-:W-:Y:S01]  /*8120*/  VIADD R28, R40, 0x840 ;  /* 0x00000840281c7836 */ /* 0x000fe20000000000 */
[----:B------:R-:W-:Y:S01]  /*8130*/  R2UR UR11, R31 ;  /* 0x000000001f0b72ca */ /* 0x000fe200000e0000 */
[----:B------:R-:W-:Y:S01]  /*8140*/  FFMA R213, R216, R213, R225 ;  /* 0x000000d5d8d57223 */ /* 0x000fe200000000e1 */
[----:B------:R-:W-:Y:S01]  /*8150*/  R2UR UR54, R30 ;  /* 0x000000001e3672ca */ /* 0x000fe200000e0000 */
[----:B------:R-:W-:Y:S01]  /*8160*/  FADD R212, R212, R41 ;  /* 0x00000029d4d47221 */ /* 0x000fe20000000000 */
[----:B------:R-:W2:Y:S01]  /*8170*/  MUFU.EX2 R215, R36 ;  /* 0x0000002400d77308 */ /* 0x000ea20000000800 */
[C---:B------:R-:W-:Y:S01]  /*8180*/  IADD3 R30, R40.reuse, 0x440, RZ ;  /* 0x00000440281e7810 */ /* 0x040fe20007ffe0ff */
[----:B------:R-:W-:Y:S01]  /*8190*/  FADD R213, R213, R224 ;  /* 0x000000e0d5d57221 */ /* 0x000fe20000000000 */
[----:B------:R-:W-:Y:S01]  /*81a0*/  IADD3 R214, R40, 0x640, RZ ;  /* 0x0000064028d67810 */ /* 0x000fe20007ffe0ff */
[----:B------:R-:W-:Y:S01]  /*81b0*/  FADD R212, R212, R33 ;  /* 0x00000021d4d47221 */ /* 0x000fe20000000000 */
[----:B------:R-:W-:Y:S01]  /*81c0*/  R2UR UR10, R30 ;  /* 0x000000001e0a72ca */ /* 0x000fe200000e0000 */
[----:B------:R-:W-:Y:S01]  /*81d0*/  FADD R213, R213, R222 ;  /* 0x000000ded5d57221 */ /* 0x000fe20000000000 */
[----:B------:R-:W-:Y:S01]  /*81e0*/  R2UR UR18, R214 ;  /* 0x00000000d61272ca */ /* 0x000fe200000e0000 */
[----:B------:R-:W3:Y:S01]  /*81f0*/  MUFU.EX2 R37, R37 ;  /* 0x0000002500257308 */ /* 0x000ee20000000800 */
[----:B-1----:R-:W-:Y:S01]  /*8200*/  @!P2 FMUL R35, R35, R35 ;  /* 0x000000232323a220 */ /* 0x002fe20000400000 */
[----:B------:R-:W-:Y:S01]  /*8210*/  MOV R29, 0x80000020 ;  /* 0x80000020001d7802 */ /* 0x000fe20000000f00 */
[----:B------:R-:W-:Y:S01]  /*8220*/  FADD R213, R213, R220 ;  /* 0x000000dcd5d57221 */ /* 0x000fe20000000000 */
[----:B------:R-:W-:Y:S01]  /*8230*/  R2UR UR26, R28 ;  /* 0x000000001c1a72ca */ /* 0x000fe200000e0000 */
[----:B------:R-:W-:Y:S01]  /*8240*/  VIADD R208, R208, 0x1 ;  /* 0x00000001d0d07836 */ /* 0x000fe20000000000 */
[----:B------:R-:W-:Y:S01]  /*8250*/  R2UR UR27, R29 ;  /* 0x000000001d1b72ca */ /* 0x000fe200000e0000 */
[----:B------:R-:W-:Y:S01]  /*8260*/  FADD R213, R213, R34 ;  /* 0x00000022d5d57221 */ /* 0x000fe20000000000 */
[----:B------:R-:W1:Y:S01]  /*8270*/  MUFU.EX2 R38, R38 ;  /* 0x0000002600267308 */ /* 0x000e620000000800 */
[----:B--2---:R-:W-:Y:S01]  /*8280*/  @!P4 FMUL R215, R215, R215 ;  /* 0x000000d7d7d7c220 */ /* 0x004fe20000400000 */
[----:B------:R-:W-:-:S02]  /*8290*/  WARPGROUP.DEPBAR.LE gsb0, 0x0 ;  /* 0x00008000000079c5 */ /* 0x000fc40000010000 */
[----:B------:R-:W-:Y:S01]  /*82a0*/  WARPGROUP.ARRIVE ;  /* 0x00000000000079c5 */ /* 0x000fe20000000000 */
[----:B------:R-:W-:Y:S01]  /*82b0*/  IADD3 R30, R40, 0xa40, RZ ;  /* 0x00000a40281e7810 */ /* 0x000fe20007ffe0ff */
[----:B------:R-:W-:Y:S01]  /*82c0*/  FADD R212, R212, R215 ;  /* 0x000000d7d4d47221 */ /* 0x000fe20000000000 */
[----:B------:R-:W-:Y:S01]  /*82d0*/  MOV R31, 0x80000020 ;  /* 0x80000020001f7802 */ /* 0x000fe20000000f00 */
[----:B------:R-:W2:Y:S01]  /*82e0*/  MUFU.EX2 R39, R39 ;  /* 0x0000002700277308 */ /* 0x000ea20000000800 */
[----:B---3--:R-:W-:Y:S01]  /*82f0*/  @!P3 FMUL R37, R37, R37 ;  /* 0x000000252525b220 */ /* 0x008fe20000400000 */
[----:B------:R-:W-:Y:S01]  /*8300*/  HGMMA.64x32x16.F32.BF16 R136, R24, gdesc[UR36].tnspB, R136, gsb0 ;  /* 0x4060002418887df0 */ /* 0x000fe20008001888 */
[----:B------:R-:W-:Y:S01]  /*8310*/  R2UR UR30, R30 ;  /* 0x000000001e1e72ca */ /* 0x000fe200000e0000 */
[----:B------:R-:W-:Y:S01]  /*8320*/  FADD R213, R213, R35 ;  /* 0x00000023d5d57221 */ /* 0x000fe20000000000 */
[----:B------:R-:W-:Y:S01]  /*8330*/  R2UR UR31, R31 ;  /* 0x000000001f1f72ca */ /* 0x000fe200000e0000 */
[----:B------:R-:W-:Y:S01]  /*8340*/  FADD R212, R212, R37 ;  /* 0x00000025d4d47221 */ /* 0x000fe20000000000 */
[C---:B------:R-:W-:Y:S01]  /*8350*/  IADD3 R28, R40.reuse, 0xc40, RZ ;  /* 0x00000c40281c7810 */ /* 0x040fe20007ffe0ff */
[----:B------:R-:W-:-:S02]  /*8360*/  VIADD R30, R40, 0x80 ;  /* 0x00000080281e7836 */ /* 0x000fc40000000000 */
[----:B-1----:R-:W-:Y:S01]  /*8370*/  @!P6 FMUL R38, R38, R38 ;  /* 0x000000262626e220 */ /* 0x002fe20000400000 */
[----:B------:R-:W-:Y:S02]  /*8380*/  MOV R29, 0x80000020 ;  /* 0x80000020001d7802 */ /* 0x000fe40000000f00 */
[----:B------:R-:W-:Y:S01]  /*8390*/  FSETP.GEU.AND P2, PT, R217, -126, PT ;  /* 0xc2fc0000d900780b */ /* 0x000fe20003f4e000 */
[----:B------:R-:W-:Y:S01]  /*83a0*/  FADD R213, R213, R38 ;  /* 0x00000026d5d57221 */ /* 0x000fe20000000000 */
[----:B------:R-:W-:Y:S02]  /*83b0*/  FSETP.GEU.AND P3, PT, R42, -126, PT ;  /* 0xc2fc00002a00780b */ /* 0x000fe40003f6e000 */
[----:B------:R-:W-:Y:S01]  /*83c0*/  R2UR UR34, R28 ;  /* 0x000000001c2272ca */ /* 0x000fe200000e0000 */
[----:B--2---:R-:W-:Y:S01]  /*83d0*/  @!P5 FMUL R39, R39, R39 ;  /* 0x000000272727d220 */ /* 0x004fe20000400000 */
[----:B------:R-:W-:Y:S01]  /*83e0*/  R2UR UR35, R29 ;  /* 0x000000001d2372ca */ /* 0x000fe200000e0000 */
[----:B------:R-:W-:Y:S01]  /*83f0*/  IMAD.MOV.U32 R29, RZ, RZ, -0x7fffffe0 ;  /* 0x80000020ff1d7424 */ /* 0x000fe200078e00ff */
[----:B------:R-:W-:Y:S01]  /*8400*/  FSETP.GEU.AND P4, PT, R218, -126, PT ;  /* 0xc2fc0000da00780b */ /* 0x000fe20003f8e000 */
[----:B------:R-:W-:Y:S01]  /*8410*/  FADD R213, R213, R39 ;  /* 0x00000027d5d57221 */ /* 0x000fe20000000000 */
[----:B------:R-:W-:-:S02]  /*8420*/  FSETP.GEU.AND P5, PT, R44, -126, PT ;  /* 0xc2fc00002c00780b */ /* 0x000fc40003fae000 */
[----:B------:R-:W-:Y:S01]  /*8430*/  FSETP.GEU.AND P6, PT, R43, -126, PT ;  /* 0xc2fc00002b00780b */ /* 0x000fe20003fce000 */
[----:B------:R-:W-:Y:S01]  /*8440*/  @!P2 FMUL R217, R217, 0.5 ;  /* 0x3f000000d9d9a820 */ /* 0x000fe20000400000 */
[----:B------:R-:W-:Y:S01]  /*8450*/  IADD3 R28, R40, 0x280, RZ ;  /* 0x00000280281c7810 */ /* 0x000fe20007ffe0ff */
[----:B------:R-:W-:Y:S01]  /*8460*/  @!P3 FMUL R42, R42, 0.5 ;  /* 0x3f0000002a2ab820 */ /* 0x000fe20000400000 */
[----:B------:R-:W-:Y:S02]  /*8470*/  MOV R31, 0x80000020 ;  /* 0x80000020001f7802 */ /* 0x000fe40000000f00 */
[----:B------:R-:W-:Y:S01]  /*8480*/  R2UR UR38, R30 ;  /* 0x000000001e2672ca */ /* 0x000fe200000e0000 */
[----:B------:R-:W1:Y:S01]  /*8490*/  MUFU.EX2 R217, R217 ;  /* 0x000000d900d97308 */ /* 0x000e620000000800 */
[----:B------:R-:W-:Y:S01]  /*84a0*/  R2UR UR39, R31 ;  /* 0x000000001f2772ca */ /* 0x000fe200000e0000 */
[----:B------:R-:W-:Y:S01]  /*84b0*/  @!P4 FMUL R218, R218, 0.5 ;  /* 0x3f000000dadac820 */ /* 0x000fe20000400000 */
[----:B------:R-:W-:Y:S01]  /*84c0*/  IADD3 R30, R40, 0x480, RZ ;  /* 0x00000480281e7810 */ /* 0x000fe20007ffe0ff */
[----:B------:R-:W-:Y:S01]  /*84d0*/  @!P5 FMUL R44, R44, 0.5 ;  /* 0x3f0000002c2cd820 */ /* 0x000fe20000400000 */
[----:B------:R-:W-:Y:S01]  /*84e0*/  MOV R31, 0x80000020 ;  /* 0x80000020001f7802 */ /* 0x000fe20000000f00 */
[----:B------:R-:W-:Y:S01]  /*84f0*/  @!P6 FMUL R43, R43, 0.5 ;  /* 0x3f0000002b2be820 */ /* 0x000fe20000400000 */
[----:B------:R-:W-:Y:S01]  /*8500*/  IADD3 R32, R40, 0x900, RZ ;  /* 0x0000090028207810 */ /* 0x000fe20007ffe0ff */
[----:B------:R-:W2:Y:S08]  /*8510*/  MUFU.EX2 R42, R42 ;  /* 0x0000002a002a7308 */ /* 0x000eb00000000800 */
[----:B------:R-:W3:Y:S01]  /*8520*/  MUFU.EX2 R218, R218 ;  /* 0x000000da00da7308 */ /* 0x000ee20000000800 */
[----:B-1----:R-:W-:Y:S01]  /*8530*/  @!P2 FMUL R217, R217, R217 ;  /* 0x000000d9d9d9a220 */ /* 0x002fe20000400000 */
[----:B------:R-:W-:Y:S01]  /*8540*/  FSETP.GEU.AND P2, PT, R45, -126, PT ;  /* 0xc2fc00002d00780b */ /* 0x000fe20003f4e000 */
[----:B------:R-:W-:-:S02]  /*8550*/  WARPGROUP.DEPBAR.LE gsb0, 0x0 ;  /* 0x00008000000079c5 */ /* 0x000fc40000010000 */
[----:B------:R-:W-:-:S03]  /*8560*/  WARPGROUP.ARRIVE ;  /* 0x00000000000079c5 */ /* 0x000fc60000000000 */
[----:B------:R-:W1:Y:S01]  /*8570*/  MUFU.EX2 R44, R44 ;  /* 0x0000002c002c7308 */ /* 0x000e620000000800 */
[----:B--2---:R-:W-:Y:S01]  /*8580*/  @!P3 FMUL R42, R42, R42 ;  /* 0x0000002a2a2ab220 */ /* 0x004fe20000400000 */
[----:B------:R-:W-:Y:S01]  /*8590*/  FSETP.GEU.AND P3, PT, R47, -126, PT ;  /* 0xc2fc00002f00780b */ /* 0x000fe20003f6e000 */
[----:B------:R-:W-:Y:S01]  /*85a0*/  HGMMA.64x32x16.F32.BF16 R120, R24, gdesc[UR40].tnspB, R120, gsb0 ;  /* 0x4060002818787df0 */ /* 0x000fe20008001878 */
[----:B------:R-:W-:-:S03]  /*85b0*/  R2UR UR42, R28 ;  /* 0x000000001c2a72ca */ /* 0x000fc600000e0000 */
[----:B------:R-:W-:Y:S01]  /*85c0*/  @!P2 FMUL R45, R45, 0.5 ;  /* 0x3f0000002d2da820 */ /* 0x000fe20000400000 */
[----:B------:R-:W-:Y:S01]  /*85d0*/  IADD3 R28, R40, 0x680, RZ ;  /* 0x00000680281c7810 */ /* 0x000fe20007ffe0ff */
[----:B---3--:R-:W-:Y:S01]  /*85e0*/  @!P4 FMUL R218, R218, R218 ;  /* 0x000000dadadac220 */ /* 0x008fe20000400000 */
[----:B------:R-:W-:Y:S01]  /*85f0*/  FSETP.GEU.AND P4, PT, R46, -126, PT ;  /* 0xc2fc00002e00780b */ /* 0x000fe20003f8e000 */
[----:B------:R-:W2:Y:S01]  /*8600*/  MUFU.EX2 R43, R43 ;  /* 0x0000002b002b7308 */ /* 0x000ea20000000800 */
[----:B------:R-:W-:Y:S02]  /*8610*/  R2UR UR43, R29 ;  /* 0x000000001d2b72ca */ /* 0x000fe400000e0000 */
[----:B------:R-:W-:Y:S01]  /*8620*/  MOV R29, 0x80000020 ;  /* 0x80000020001d7802 */ /* 0x000fe20000000f00 */
[----:B------:R-:W-:Y:S01]  /*8630*/  @!P3 FMUL R47, R47, 0.5 ;  /* 0x3f0000002f2fb820 */ /* 0x000fe20000400000 */
[----:B-1----:R-:W-:Y:S01]  /*8640*/  @!P5 FMUL R44, R44, R44 ;  /* 0x0000002c2c2cd220 */ /* 0x002fe20000400000 */
[----:B------:R-:W-:-:S02]  /*8650*/  FSETP.GEU.AND P5, PT, R49, -126, PT ;  /* 0xc2fc00003100780b */ /* 0x000fc40003fae000 */
[----:B------:R-:W1:Y:S04]  /*8660*/  MUFU.EX2 R45, R45 ;  /* 0x0000002d002d7308 */ /* 0x000e680000000800 */
[----:B------:R-:W-:-:S04]  /*8670*/  @!P4 FMUL R46, R46, 0.5 ;  /* 0x3f0000002e2ec820 */ /* 0x000fc80000400000 */
[----:B------:R-:W3:Y:S01]  /*8680*/  MUFU.EX2 R47, R47 ;  /* 0x0000002f002f7308 */ /* 0x000ee20000000800 */
[----:B--2---:R-:W-:Y:S01]  /*8690*/  @!P6 FMUL R43, R43, R43 ;  /* 0x0000002b2b2be220 */ /* 0x004fe20000400000 */
[----:B------:R-:W-:Y:S01]  /*86a0*/  FSETP.GEU.AND P6, PT, R48, -126, PT ;  /* 0xc2fc00003000780b */ /* 0x000fe20003fce000 */
[----:B------:R-:W-:Y:S01]  /*86b0*/  @!P5 FMUL R49, R49, 0.5 ;  /* 0x3f0000003131d820 */ /* 0x000fe20000400000 */
[----:B-1----:R-:W-:Y:S01]  /*86c0*/  @!P2 FMUL R45, R45, R45 ;  /* 0x0000002d2d2da220 */ /* 0x002fe20000400000 */
[----:B------:R-:W-:-:S04]  /*86d0*/  FSETP.GEU.AND P2, PT, R50, -126, PT ;  /* 0xc2fc00003200780b */ /* 0x000fc80003f4e000 */
[----:B------:R-:W1:Y:S06]  /*86e0*/  MUFU.EX2 R49, R49 ;  /* 0x0000003100317308 */ /* 0x000e6c0000000800 */
[----:B------:R-:W-:Y:S01]  /*86f0*/  @!P6 FMUL R48, R48, 0.5 ;  /* 0x3f0000003030e820 */ /* 0x000fe20000400000 */
[----:B---3--:R-:W-:Y:S01]  /*8700*/  @!P3 FMUL R47, R47, R47 ;  /* 0x0000002f2f2fb220 */ /* 0x008fe20000400000 */
[----:B------:R-:W-:-:S04]  /*8710*/  FSETP.GEU.AND P3, PT, R52, -126, PT ;  /* 0xc2fc00003400780b */ /* 0x000fc80003f6e000 */
[----:B------:R-:W2:Y:S01]  /*8720*/  MUFU.EX2 R48, R48 ;  /* 0x0000003000307308 */ /* 0x000ea20000000800 */
[----:B------:R-:W-:Y:S01]  /*8730*/  @!P2 FMUL R50, R50, 0.5 ;  /* 0x3f0000003232a820 */ /* 0x000fe20000400000 */
[----:B------:R-:W-:Y:S02]  /*8740*/  WARPGROUP.DEPBAR.LE gsb0, 0x0 ;  /* 0x00008000000079c5 */ /* 0x000fe40000010000 */
[----:B------:R-:W-:-:S04]  /*8750*/  WARPGROUP.ARRIVE ;  /* 0x00000000000079c5 */ /* 0x000fc80000000000 */
[----:B------:R-:W3:Y:S01]  /*8760*/  MUFU.EX2 R50, R50 ;  /* 0x0000003200327308 */ /* 0x000ee20000000800 */
[----:B-1----:R-:W-:Y:S01]  /*8770*/  @!P5 FMUL R49, R49, R49 ;  /* 0x000000313131d220 */ /* 0x002fe20000400000 */
[----:B------:R-:W-:Y:S01]  /*8780*/  FSETP.GEU.AND P5, PT, R54, -126, PT ;  /* 0xc2fc00003600780b */ /* 0x000fe20003fae000 */
[----:B------:R-:W-:Y:S01]  /*8790*/  @!P3 FMUL R52, R52, 0.5 ;  /* 0x3f0000003434b820 */ /* 0x000fe20000400000 */
[----:B------:R-:W-:Y:S01]  /*87a0*/  HGMMA.64x32x16.F32.BF16 R104, R24, gdesc[UR44].tnspB, R104, gsb0 ;  /* 0x4060002c18687df0 */ /* 0x000fe20008001868 */
[----:B------:R-:W-:Y:S01]  /*87b0*/  R2UR UR46, R30 ;  /* 0x000000001e2e72ca */ /* 0x000fe200000e0000 */
[----:B--2---:R-:W-:Y:S01]  /*87c0*/  @!P6 FMUL R48, R48, R48 ;  /* 0x000000303030e220 */ /* 0x004fe20000400000 */
[----:B------:R-:W-:Y:S02]  /*87d0*/  R2UR UR47, R31 ;  /* 0x000000001f2f72ca */ /* 0x000fe400000e0000 */
[----:B------:R-:W1:Y:S01]  /*87e0*/  MUFU.EX2 R52, R52 ;  /* 0x0000003400347308 */ /* 0x000e620000000800 */
[----:B------:R-:W-:-:S02]  /*87f0*/  IADD3 R30, R40, 0x880, RZ ;  /* 0x00000880281e7810 */ /* 0x000fc40007ffe0ff */
[----:B------:R-:W-:Y:S02]  /*8800*/  MOV R31, 0x80000020 ;  /* 0x80000020001f7802 */ /* 0x000fe40000000f00 */
[----:B------:R-:W-:Y:S01]  /*8810*/  FSETP.GEU.AND P6, PT, R53, -126, PT ;  /* 0xc2fc00003500780b */ /* 0x000fe20003fce000 */
[----:B------:R-:W-:Y:S01]  /*8820*/  @!P5 FMUL R54, R54, 0.5 ;  /* 0x3f0000003636d820 */ /* 0x000fe20000400000 */
[----:B---3--:R-:W-:Y:S01]  /*8830*/  @!P2 FMUL R50, R50, R50 ;  /* 0x000000323232a220 */ /* 0x008fe20000400000 */
[----:B------:R-:W-:-:S04]  /*8840*/  FSETP.GEU.AND P2, PT, R55, -126, PT ;  /* 0xc2fc00003700780b */ /* 0x000fc80003f4e000 */
[----:B------:R-:W2:Y:S01]  /*8850*/  MUFU.EX2 R54, R54 ;  /* 0x0000003600367308 */ /* 0x000ea20000000800 */
[----:B-1----:R-:W-:-:S05]  /*8860*/  @!P3 FMUL R52, R52, R52 ;  /* 0x000000343434b220 */ /* 0x002fca0000400000 */
[----:B------:R-:W-:Y:S01]  /*8870*/  @!P6 FMUL R53, R53, 0.5 ;  /* 0x3f0000003535e820 */ /* 0x000fe20000400000 */
[----:B------:R-:W-:Y:S02]  /*8880*/  FSETP.GEU.AND P3, PT, R57, -126, PT ;  /* 0xc2fc00003900780b */ /* 0x000fe40003f6e000 */
[----:B------:R-:W-:-:S03]  /*8890*/  @!P2 FMUL R55, R55, 0.5 ;  /* 0x3f0000003737a820 */ /* 0x000fc60000400000 */
[----:B------:R-:W1:Y:S01]  /*88a0*/  MUFU.EX2 R53, R53 ;  /* 0x0000003500357308 */ /* 0x000e620000000800 */
[----:B--2---:R-:W-:Y:S01]  /*88b0*/  @!P5 FMUL R54, R54, R54 ;  /* 0x000000363636d220 */ /* 0x004fe20000400000 */
[----:B------:R-:W-:-:S06]  /*88c0*/  FSETP.GEU.AND P5, PT, R59, -126, PT ;  /* 0xc2fc00003b00780b */ /* 0x000fcc0003fae000 */
[----:B------:R-:W2:Y:S01]  /*88d0*/  MUFU.EX2 R55, R55 ;  /* 0x0000003700377308 */ /* 0x000ea20000000800 */
[----:B------:R-:W-:-:S07]  /*88e0*/  @!P3 FMUL R57, R57, 0.5 ;  /* 0x3f0000003939b820 */ /* 0x000fce0000400000 */
[----:B------:R-:W3:Y:S01]  /*88f0*/  MUFU.EX2 R57, R57 ;  /* 0x0000003900397308 */ /* 0x000ee20000000800 */
[----:B-1----:R-:W-:Y:S01]  /*8900*/  @!P6 FMUL R53, R53, R53 ;  /* 0x000000353535e220 */ /* 0x002fe20000400000 */
[----:B------:R-:W-:Y:S01]  /*8910*/  FSETP.GEU.AND P6, PT, R58, -126, PT ;  /* 0xc2fc00003a00780b */ /* 0x000fe20003fce000 */
[----:B------:R-:W-:Y:S01]  /*8920*/  @!P5 FMUL R59, R59, 0.5 ;  /* 0x3f0000003b3bd820 */ /* 0x000fe20000400000 */
[----:B------:R-:W-:Y:S02]  /*8930*/  WARPGROUP.DEPBAR.LE gsb0, 0x0 ;  /* 0x00008000000079c5 */ /* 0x000fe40000010000 */
[----:B------:R-:W-:Y:S01]  /*8940*/  WARPGROUP.ARRIVE ;  /* 0x00000000000079c5 */ /* 0x000fe20000000000 */
[----:B--2---:R-:W-:Y:S01]  /*8950*/  @!P2 FMUL R55, R55, R55 ;  /* 0x000000373737a220 */ /* 0x004fe20000400000 */
[----:B------:R-:W-:Y:S01]  /*8960*/  FSETP.GEU.AND P2, PT, R60, -126, PT ;  /* 0xc2fc00003c00780b */ /* 0x000fe20003f4e000 */
[----:B------:R-:W1:Y:S03]  /*8970*/  MUFU.EX2 R59, R59 ;  /* 0x0000003b003b7308 */ /* 0x000e660000000800 */
[----:B------:R-:W-:Y:S01]  /*8980*/  HGMMA.64x32x16.F32.BF16 R88, R24, gdesc[UR48].tnspB, R88, gsb0 ;  /* 0x4060003018587df0 */ /* 0x000fe20008001858 */
[----:B------:R-:W-:Y:S01]  /*8990*/  R2UR UR50, R28 ;  /* 0x000000001c3272ca */ /* 0x000fe200000e0000 */
[----:B------:R-:W-:Y:S01]  /*89a0*/  VIADD R28, R40, 0xa80 ;  /* 0x00000a80281c7836 */ /* 0x000fe20000000000 */
[----:B------:R-:W-:Y:S01]  /*89b0*/  R2UR UR51, R29 ;  /* 0x000000001d3372ca */ /* 0x000fe200000e0000 */
[----:B------:R-:W-:Y:S01]  /*89c0*/  @!P6 FMUL R58, R58, 0.5 ;  /* 0x3f0000003a3ae820 */ /* 0x000fe20000400000 */
[----:B------:R-:W-:Y:S01]  /*89d0*/  MOV R29, 0x80000020 ;  /* 0x80000020001d7802 */ /* 0x000fe20000000f00 */
[----:B---3--:R-:W-:Y:S01]  /*89e0*/  @!P3 FMUL R57, R57, R57 ;  /* 0x000000393939b220 */ /* 0x008fe20000400000 */
[----:B------:R-:W-:-:S02]  /*89f0*/  FSETP.GEU.AND P3, PT, R62, -126, PT ;  /* 0xc2fc00003e00780b */ /* 0x000fc40003f6e000 */
[----:B------:R-:W-:Y:S01]  /*8a00*/  @!P2 FMUL R60, R60, 0.5 ;  /* 0x3f0000003c3ca820 */ /* 0x000fe20000400000 */
[----:B------:R-:W2:Y:S01]  /*8a10*/  MUFU.EX2 R58, R58 ;  /* 0x0000003a003a7308 */ /* 0x000ea20000000800 */
[----:B-1----:R-:W-:Y:S01]  /*8a20*/  @!P5 FMUL R59, R59, R59 ;  /* 0x0000003b3b3bd220 */ /* 0x002fe20000400000 */
[----:B------:R-:W-:-:S06]  /*8a30*/  FSETP.GEU.AND P5, PT, R64, -126, PT ;  /* 0xc2fc00004000780b */ /* 0x000fcc0003fae000 */
[----:B------:R-:W1:Y:S02]  /*8a40*/  MUFU.EX2 R60, R60 ;  /* 0x0000003c003c7308 */ /* 0x000e640000000800 */
[----:B------:R-:W-:-:S06]  /*8a50*/  @!P3 FMUL R62, R62, 0.5 ;  /* 0x3f0000003e3eb820 */ /* 0x000fcc0000400000 */
        /* <DEDUP_REMOVED lines=13> */
[----:B------:R-:W-:Y:S02]  /*8b30*/  F2FP.BF16.F32.PACK_AB R24, R33, R41 ;  /* 0x000000292118723e */ /* 0x000fe400000010ff */
[----:B------:R-:W-:Y:S02]  /*8b40*/  F2FP.BF16.F32.PACK_AB R25, R35, R34 ;  /* 0x000000222319723e */ /* 0x000fe400000010ff */
[----:B------:R-:W3:Y:S01]  /*8b50*/  MUFU.EX2 R41, R46 ;  /* 0x0000002e00297308 */ /* 0x000ee20000000800 */
[----:B------:R-:W-:Y:S01]  /*8b60*/  F2FP.BF16.F32.PACK_AB R26, R37, R215 ;  /* 0x000000d7251a723e */ /* 0x000fe200000010ff */
[----:B-1----:R-:W-:Y:S01]  /*8b70*/  @!P5 FMUL R64, R64, R64 ;  /* 0x000000404040d220 */ /* 0x002fe20000400000 */
[----:B------:R-:W-:Y:S01]  /*8b80*/  F2FP.BF16.F32.PACK_AB R27, R39, R38 ;  /* 0x00000026271b723e */ /* 0x000fe200000010ff */
[----:B------:R-:W-:Y:S01]  /*8b90*/  @!P3 FMUL R67, R67, 0.5 ;  /* 0x3f0000004343b820 */ /* 0x000fe20000400000 */
[----:B------:R-:W-:-:S02]  /*8ba0*/  FSETP.GEU.AND P5, PT, R69, -126, PT ;  /* 0xc2fc00004500780b */ /* 0x000fc40003fae000 */
[----:B------:R-:W-:Y:S01]  /*8bb0*/  WARPGROUP.ARRIVE ;  /* 0x00000000000079c5 */ /* 0x000fe20000000000 */
[----:B------:R-:W1:Y:S01]  /*8bc0*/  MUFU.EX2 R65, R65 ;  /* 0x0000004100417308 */ /* 0x000e620000000800 */
[----:B--2---:R-:W-:Y:S01]  /*8bd0*/  @!P6 FMUL R63, R63, R63 ;  /* 0x0000003f3f3fe220 */ /* 0x004fe20000400000 */
[----:B------:R-:W-:-:S03]  /*8be0*/  FSETP.GEU.AND P6, PT, R68, -126, PT ;  /* 0xc2fc00004400780b */ /* 0x000fc60003fce000 */
[----:B------:R-:W-:Y:S01]  /*8bf0*/  HGMMA.64x32x16.F32.BF16 R184, R24, gdesc[UR52].tnspB, R184, gsb0 ;  /* 0x4060003418b87df0 */ /* 0x000fe200080018b8 */
[----:B------:R-:W-:Y:S02]  /*8c00*/  R2UR UR54, R30 ;  /* 0x000000001e3672ca */ /* 0x000fe400000e0000 */
[----:B------:R-:W-:Y:S01]  /*8c10*/  R2UR UR55, R31 ;  /* 0x000000001f3772ca */ /* 0x000fe200000e0000 */
[----:B---3--:R-:W-:Y:S01]  /*8c20*/  @!P4 FMUL R41, R41, R41 ;  /* 0x000000292929c220 */ /* 0x008fe20000400000 */
[----:B------:R-:W-:Y:S01]  /*8c30*/  FSETP.GEU.AND P4, PT, R51, -126, PT ;  /* 0xc2fc00003300780b */ /* 0x000fe20003f8e000 */
[----:B------:R-:W-:Y:S01]  /*8c40*/  @!P5 FMUL R69, R69, 0.5 ;  /* 0x3f0000004545d820 */ /* 0x000fe20000400000 */
[----:B------:R-:W-:Y:S01]  /*8c50*/  IADD3 R30, R40, 0xc0, RZ ;  /* 0x000000c0281e7810 */ /* 0x000fe20007ffe0ff */
[----:B------:R-:W2:Y:S01]  /*8c60*/  MUFU.EX2 R67, R67 ;  /* 0x0000004300437308 */ /* 0x000ea20000000800 */
[----:B------:R-:W-:Y:S01]  /*8c70*/  MOV R31, 0x80000020 ;  /* 0x80000020001f7802 */ /* 0x000fe20000000f00 */
[----:B------:R-:W-:Y:S01]  /*8c80*/  @!P6 FMUL R68, R68, 0.5 ;  /* 0x3f0000004444e820 */ /* 0x000fe20000400000 */
[----:B-1----:R-:W-:Y:S01]  /*8c90*/  @!P2 FMUL R65, R65, R65 ;  /* 0x000000414141a220 */ /* 0x002fe20000400000 */
[----:B------:R-:W-:-:S04]  /*8ca0*/  FSETP.GEU.AND P2, PT, R70, -126, PT ;  /* 0xc2fc00004600780b */ /* 0x000fc80003f4e000 */
[----:B------:R-:W1:Y:S02]  /*8cb0*/  MUFU.EX2 R68, R68 ;  /* 0x0000004400447308 */ /* 0x000e640000000800 */
[----:B------:R-:W-:-:S06]  /*8cc0*/  @!P4 FMUL R51, R51, 0.5 ;  /* 0x3f0000003333c820 */ /* 0x000fcc0000400000 */
[----:B------:R-:W3:Y:S01]  /*8cd0*/  MUFU.EX2 R51, R51 ;  /* 0x0000003300337308 */ /* 0x000ee20000000800 */
[----:B--2---:R-:W-:Y:S01]  /*8ce0*/  @!P3 FMUL R67, R67, R67 ;  /* 0x000000434343b220 */ /* 0x004fe20000400000 */
[----:B------:R-:W-:Y:S01]  /*8cf0*/  @!P2 FMUL R70, R70, 0.5 ;  /* 0x3f0000004646a820 */ /* 0x000fe20000400000 */
[----:B------:R-:W-:-:S05]  /*8d00*/  FSETP.GEU.AND P3, PT, R72, -126, PT ;  /* 0xc2fc00004800780b */ /* 0x000fca0003f6e000 */
[----:B------:R-:W2:Y:S01]  /*8d10*/  MUFU.EX2 R69, R69 ;  /* 0x0000004500457308 */ /* 0x000ea20000000800 */
[----:B-1----:R-:W-:Y:S01]  /*8d20*/  @!P6 FMUL R68, R68, R68 ;  /* 0x000000444444e220 */ /* 0x002fe20000400000 */
[----:B------:R-:W-:-:S06]  /*8d30*/  FSETP.GEU.AND P6, PT, R73, -126, PT ;  /* 0xc2fc00004900780b */ /* 0x000fcc0003fce000 */
[----:B------:R-:W1:Y:S01]  /*8d40*/  MUFU.EX2 R70, R70 ;  /* 0x0000004600467308 */ /* 0x000e620000000800 */
[----:B---3--:R-:W-:Y:S01]  /*8d50*/  @!P4 FMUL R51, R51, R51 ;  /* 0x000000333333c220 */ /* 0x008fe20000400000 */
[----:B------:R-:W-:Y:S01]  /*8d60*/  FSETP.GEU.AND P4, PT, R56, -126, PT ;  /* 0xc2fc00003800780b */ /* 0x000fe20003f8e000 */
[----:B------:R-:W-:-:S04]  /*8d70*/  @!P3 FMUL R72, R72, 0.5 ;  /* 0x3f0000004848b820 */ /* 0x000fc80000400000 */
[----:B------:R-:W-:Y:S01]  /*8d80*/  @!P6 FMUL R73, R73, 0.5 ;  /* 0x3f0000004949e820 */ /* 0x000fe20000400000 */
[----:B--2---:R-:W-:Y:S01]  /*8d90*/  @!P5 FMUL R69, R69, R69 ;  /* 0x000000454545d220 */ /* 0x004fe20000400000 */
[----:B------:R-:W-:Y:S02]  /*8da0*/  WARPGROUP.DEPBAR.LE gsb0, 0x0 ;  /* 0x00008000000079c5 */ /* 0x000fe40000010000 */
[----:B------:R-:W-:Y:S01]  /*8db0*/  WARPGROUP.ARRIVE ;  /* 0x00000000000079c5 */ /* 0x000fe20000000000 */
[----:B------:R-:W-:Y:S01]  /*8dc0*/  FSETP.GEU.AND P5, PT, R74, -126, PT ;  /* 0xc2fc00004a00780b */ /* 0x000fe20003fae000 */
[----:B------:R-:W2:Y:S02]  /*8dd0*/  MUFU.EX2 R72, R72 ;  /* 0x0000004800487308 */ /* 0x000ea40000000800 */
[----:B------:R-:W-:Y:S01]  /*8de0*/  @!P4 FMUL R56, R56, 0.5 ;  /* 0x3f0000003838c820 */ /* 0x000fe20000400000 */
[----:B-1----:R-:W-:Y:S01]  /*8df0*/  @!P2 FMUL R70, R70, R70 ;  /* 0x000000464646a220 */ /* 0x002fe20000400000 */
[----:B------:R-:W-:Y:S01]  /*8e00*/  HGMMA.64x32x16.F32.BF16 R168, R24, gdesc[UR4].tnspB, R168, gsb0 ;  /* 0x4060000418a87df0 */ /* 0x000fe200080018a8 */
[----:B------:R-:W-:-:S02]  /*8e10*/  R2UR UR6, R28 ;  /* 0x000000001c0672ca */ /* 0x000fc400000e0000 */
[----:B------:R-:W-:Y:S01]  /*8e20*/  IADD3 R28, R40, 0xc80, RZ ;  /* 0x00000c80281c7810 */ /* 0x000fe20007ffe0ff */
[----:B------:R-:W1:Y:S01]  /*8e30*/  MUFU.EX2 R56, R56 ;  /* 0x0000003800387308 */ /* 0x000e620000000800 */
[----:B------:R-:W-:Y:S01]  /*8e40*/  R2UR UR7, R29 ;  /* 0x000000001d0772ca */ /* 0x000fe200000e0000 */
[----:B------:R-:W-:Y:S01]  /*8e50*/  IMAD.MOV.U32 R29, RZ, RZ, -0x7fffffe0 ;  /* 0x80000020ff1d7424 */ /* 0x000fe200078e00ff */
[----:B------:R-:W-:Y:S01]  /*8e60*/  FSETP.GEU.AND P2, PT, R75, -126, PT ;  /* 0xc2fc00004b00780b */ /* 0x000fe20003f4e000 */
[----:B------:R-:W-:-:S04]  /*8e70*/  @!P5 FMUL R74, R74, 0.5 ;  /* 0x3f0000004a4ad820 */ /* 0x000fc80000400000 */
[----:B------:R-:W3:Y:S01]  /*8e80*/  MUFU.EX2 R73, R73 ;  /* 0x0000004900497308 */ /* 0x000ee20000000800 */
[----:B--2---:R-:W-:Y:S01]  /*8e90*/  @!P3 FMUL R72, R72, R72 ;  /* 0x000000484848b220 */ /* 0x004fe20000400000 */
[----:B------:R-:W-:-:S06]  /*8ea0*/  FSETP.GEU.AND P3, PT, R77, -126, PT ;  /* 0xc2fc00004d00780b */ /* 0x000fcc0003f6e000 */
[----:B------:R-:W2:Y:S01]  /*8eb0*/  MUFU.EX2 R74, R74 ;  /* 0x0000004a004a7308 */ /* 0x000ea20000000800 */
[----:B-1----:R-:W-:Y:S01]  /*8ec0*/  @!P4 FMUL R56, R56, R56 ;  /* 0x000000383838c220 */ /* 0x002fe20000400000 */
[----:B------:R-:W-:Y:S01]  /*8ed0*/  FSETP.GEU.AND P4, PT, R61, -126, PT ;  /* 0xc2fc00003d00780b */ /* 0x000fe20003f8e000 */
[----:B------:R-:W-:-:S04]  /*8ee0*/  @!P2 FMUL R75, R75, 0.5 ;  /* 0x3f0000004b4ba820 */ /* 0x000fc80000400000 */
[----:B------:R-:W-:Y:S01]  /*8ef0*/  @!P3 FMUL R77, R77, 0.5 ;  /* 0x3f0000004d4db820 */ /* 0x000fe20000400000 */
[----:B---3--:R-:W-:Y:S01]  /*8f00*/  @!P6 FMUL R73, R73, R73 ;  /* 0x000000494949e220 */ /* 0x008fe20000400000 */
[----:B------:R-:W-:Y:S01]  /*8f10*/  FSETP.GEU.AND P6, PT, R78, -126, PT ;  /* 0xc2fc00004e00780b */ /* 0x000fe20003fce000 */
[----:B------:R-:W1:Y:S05]  /*8f20*/  MUFU.EX2 R75, R75 ;  /* 0x0000004b004b7308 */ /* 0x000e6a0000000800 */
[----:B------:R-:W-:Y:S01]  /*8f30*/  @!P4 FMUL R61, R61, 0.5 ;  /* 0x3f0000003d3dc820 */ /* 0x000fe20000400000 */
[----:B--2---:R-:W-:Y:S01]  /*8f40*/  @!P5 FMUL R74, R74, R74 ;  /* 0x0000004a4a4ad220 */ /* 0x004fe20000400000 */
[----:B------:R-:W-:Y:S01]  /*8f50*/  FSETP.GEU.AND P5, PT, R79, -126, PT ;  /* 0xc2fc00004f00780b */ /* 0x000fe20003fae000 */
[----:B------:R-:W2:Y:S04]  /*8f60*/  MUFU.EX2 R77, R77 ;  /* 0x0000004d004d7308 */ /* 0x000ea80000000800 */
[----:B------:R-:W-:-:S04]  /*8f70*/  @!P6 FMUL R78, R78, 0.5 ;  /* 0x3f0000004e4ee820 */ /* 0x000fc80000400000 */
[----:B------:R-:W3:Y:S01]  /*8f80*/  MUFU.EX2 R61, R61 ;  /* 0x0000003d003d7308 */ /* 0x000ee20000000800 */
[----:B-1----:R-:W-:Y:S01]  /*8f90*/  @!P2 FMUL R75, R75, R75 ;  /* 0x0000004b4b4ba220 */ /* 0x002fe20000400000 */
[----:B------:R-:W-:Y:S01]  /*8fa0*/  FSETP.GEU.AND P2, PT, R80, -126, PT ;  /* 0xc2fc00005000780b */ /* 0x000fe20003f4e000 */
[----:B------:R-:W-:Y:S02]  /*8fb0*/  WARPGROUP.DEPBAR.LE gsb0, 0x0 ;  /* 0x00008000000079c5 */ /* 0x000fe40000010000 */
[----:B------:R-:W-:Y:S01]  /*8fc0*/  WARPGROUP.ARRIVE ;  /* 0x00000000000079c5 */ /* 0x000fe20000000000 */
[----:B------:R-:W-:Y:S02]  /*8fd0*/  @!P5 FMUL R79, R79, 0.5 ;  /* 0x3f0000004f4fd820 */ /* 0x000fe40000400000 */
[----:B------:R-:W1:Y:S01]  /*8fe0*/  MUFU.EX2 R78, R78 ;  /* 0x0000004e004e7308 */ /* 0x000e620000000800 */
[----:B--2---:R-:W-:Y:S01]  /*8ff0*/  @!P3 FMUL R77, R77, R77 ;  /* 0x0000004d4d4db220 */ /* 0x004fe20000400000 */
[----:B------:R-:W-:Y:S01]  /*9000*/  FSETP.GEU.AND P3, PT, R82, -126, PT ;  /* 0xc2fc00005200780b */ /* 0x000fe20003f6e000 */
[----:B------:R-:W-:Y:S01]  /*9010*/  HGMMA.64x32x16.F32.BF16 R152, R24, gdesc[UR8].tnspB, R152, gsb0 ;  /* 0x4060000818987df0 */ /* 0x000fe20008001898 */
[----:B------:R-:W-:-:S02]  /*9020*/  R2UR UR10, R28 ;  /* 0x000000001c0a72ca */ /* 0x000fc400000e0000 */
[----:B------:R-:W-:Y:S01]  /*9030*/  IADD3 R28, R40, 0x2c0, RZ ;  /* 0x000002c0281c7810 */ /* 0x000fe20007ffe0ff */
[----:B------:R-:W-:Y:S01]  /*9040*/  @!P2 FMUL R80, R80, 0.5 ;  /* 0x3f0000005050a820 */ /* 0x000fe20000400000 */
[----:B------:R-:W-:Y:S01]  /*9050*/  R2UR UR11, R29 ;  /* 0x000000001d0b72ca */ /* 0x000fe200000e0000 */
[----:B---3--:R-:W-:Y:S01]  /*9060*/  @!P4 FMUL R61, R61, R61 ;  /* 0x0000003d3d3dc220 */ /* 0x008fe20000400000 */
[----:B------:R-:W-:Y:S01]  /*9070*/  MOV R29, 0x80000020 ;  /* 0x80000020001d7802 */ /* 0x000fe20000000f00 */
[----:B------:R-:W2:Y:S01]  /*9080*/  MUFU.EX2 R79, R79 ;  /* 0x0000004f004f7308 */ /* 0x000ea20000000800 */
[----:B------:R-:W-:-:S03]  /*9090*/  FSETP.GEU.AND P4, PT, R66, -126, PT ;  /* 0xc2fc00004200780b */ /* 0x000fc60003f8e000 */
[----:B------:R-:W-:Y:S01]  /*90a0*/  @!P3 FMUL R82, R82, 0.5 ;  /* 0x3f0000005252b820 */ /* 0x000fe20000400000 */
[----:B-1----:R-:W-:Y:S01]  /*90b0*/  @!P6 FMUL R78, R78, R78 ;  /* 0x0000004e4e4ee220 */ /* 0x002fe20000400000 */
[----:B------:R-:W-:-:S08]  /*90c0*/  FSETP.GEU.AND P6, PT, R83, -126, PT ;  /* 0xc2fc00005300780b */ /* 0x000fd00003fce000 */
[----:B------:R-:W-:Y:S01]  /*90d0*/  @!P4 FMUL R66, R66, 0.5 ;  /* 0x3f0000004242c820 */ /* 0x000fe20000400000 */
[----:B--2---:R-:W-:Y:S01]  /*90e0*/  @!P5 FMUL R79, R79, R79 ;  /* 0x0000004f4f4fd220 */ /* 0x004fe20000400000 */
[----:B------:R-:W-:-:S04]  /*90f0*/  FSETP.GEU.AND P5, PT, R84, -126, PT ;  /* 0xc2fc00005400780b */ /* 0x000fc80003fae000 */
[----:B------:R-:W1:Y:S01]  /*9100*/  MUFU.EX2 R66, R66 ;  /* 0x0000004200427308 */ /* 0x000e620000000800 */
[----:B------:R-:W-:-:S07]  /*9110*/  @!P6 FMUL R83, R83, 0.5 ;  /* 0x3f0000005353e820 */ /* 0x000fce0000400000 */
[----:B------:R-:W2:Y:S01]  /*9120*/  MUFU.EX2 R83, R83 ;  /* 0x0000005300537308 */ /* 0x000ea20000000800 */
[----:B------:R-:W-:Y:S01]  /*9130*/  @!P5 FMUL R84, R84, 0.5 ;  /* 0x3f0000005454d820 */ /* 0x000fe20000400000 */
[----:B-1----:R-:W-:Y:S01]  /*9140*/  @!P4 FMUL R66, R66, R66 ;  /* 0x000000424242c220 */ /* 0x002fe20000400000 */
[----:B------:R-:W-:Y:S01]  /*9150*/  FSETP.GEU.AND P4, PT, R71, -126, PT ;  /* 0xc2fc00004700780b */ /* 0x000fe20003f8e000 */
[----:B------:R-:W-:Y:S02]  /*9160*/  WARPGROUP.DEPBAR.LE gsb0, 0x0 ;  /* 0x00008000000079c5 */ /* 0x000fe40000010000 */
[----:B------:R-:W-:Y:S01]  /*9170*/  WARPGROUP.ARRIVE ;  /* 0x00000000000079c5 */ /* 0x000fe20000000000 */
[----:B--2---:R-:W-:-:S05]  /*9180*/  @!P6 FMUL R83, R83, R83 ;  /* 0x000000535353e220 */ /* 0x004fca0000400000 */
[----:B------:R-:W-:Y:S01]  /*9190*/  HGMMA.64x32x16.F32.BF16 R136, R24, gdesc[UR16].tnspB, R136, gsb0 ;  /* 0x4060001018887df0 */ /* 0x000fe20008001888 */
[----:B------:R-:W-:-:S03]  /*91a0*/  R2UR UR18, R30 ;  /* 0x000000001e1272ca */ /* 0x000fc600000e0000 */
[----:B------:R-:W-:Y:S01]  /*91b0*/  @!P4 FMUL R71, R71, 0.5 ;  /* 0x3f0000004747c820 */ /* 0x000fe20000400000 */
[----:B------:R-:W-:Y:S01]  /*91c0*/  R2UR UR19, R31 ;  /* 0x000000001f1372ca */ /* 0x000fe200000e0000 */
[----:B------:R-:W-:Y:S01]  /*91d0*/  IMAD.MOV.U32 R31, RZ, RZ, -0x7fffffe0 ;  /* 0x80000020ff1f7424 */ /* 0x000fe200078e00ff */
[----:B------:R-:W-:-:S03]  /*91e0*/  IADD3 R30, R40, 0x4c0, RZ ;  /* 0x000004c0281e7810 */ /* 0x000fc60007ffe0ff */
[----:B------:R-:W1:Y:S02]  /*91f0*/  MUFU.EX2 R71, R71 ;  /* 0x0000004700477308 */ /* 0x000e640000000800 */
[----:B-1----:R-:W-:Y:S01]  /*9200*/  @!P4 FMUL R71, R71, R71 ;  /* 0x000000474747c220 */ /* 0x002fe20000400000 */
[----:B------:R-:W-:-:S13]  /*9210*/  FSETP.GEU.AND P4, PT, R76, -126, PT ;  /* 0xc2fc00004c00780b */ /* 0x000fda0003f8e000 */
[----:B------:R-:W-:-:S06]  /*9220*/  @!P4 FMUL R76, R76, 0.5 ;  /* 0x3f0000004c4cc820 */ /* 0x000fcc0000400000 */
[----:B------:R-:W1:Y:S01]  /*9230*/  MUFU.EX2 R76, R76 ;  /* 0x0000004c004c7308 */ /* 0x000e620000000800 */
[----:B------:R-:W-:Y:S02]  /*9240*/  WARPGROUP.DEPBAR.LE gsb0, 0x0 ;  /* 0x00008000000079c5 */ /* 0x000fe40000010000 */
[----:B------:R-:W-:-:S06]  /*9250*/  WARPGROUP.ARRIVE ;  /* 0x00000000000079c5 */ /* 0x000fcc0000000000 */
[----:B------:R-:W-:Y:S01]  /*9260*/  HGMMA.64x32x16.F32.BF16 R120, R24, gdesc[UR24].tnspB, R120, gsb0 ;  /* 0x4060001818787df0 */ /* 0x000fe20008001878 */
[----:B------:R-:W-:Y:S02]  /*9270*/  R2UR UR26, R28 ;  /* 0x000000001c1a72ca */ /* 0x000fe400000e0000 */
[----:B------:R-:W-:Y:S01]  /*9280*/  IADD3 R28, R40, 0x6c0, RZ ;  /* 0x000006c0281c7810 */ /* 0x000fe20007ffe0ff */
[----:B-1----:R-:W-:Y:S01]  /*9290*/  @!P4 FMUL R76, R76, R76 ;  /* 0x0000004c4c4cc220 */ /* 0x002fe20000400000 */
[----:B------:R-:W-:Y:S02]  /*92a0*/  R2UR UR27, R29 ;  /* 0x000000001d1b72ca */ /* 0x000fe400000e0000 */
[----:B------:R-:W-:Y:S02]  /*92b0*/  MOV R29, 0x80000020 ;  /* 0x80000020001d7802 */ /* 0x000fe40000000f00 */
[----:B------:R-:W-:-:S13]  /*92c0*/  FSETP.GEU.AND P4, PT, R81, -126, PT ;  /* 0xc2fc00005100780b */ /* 0x000fda0003f8e000 */
[----:B------:R-:W-:-:S06]  /*92d0*/  @!P4 FMUL R81, R81, 0.5 ;  /* 0x3f0000005151c820 */ /* 0x000fcc0000400000 */
[----:B------:R-:W1:Y:S02]  /*92e0*/  MUFU.EX2 R81, R81 ;  /* 0x0000005100517308 */ /* 0x000e640000000800 */
[----:B-1----:R-:W-:Y:S01]  /*92f0*/  @!P4 FMUL R81, R81, R81 ;  /* 0x000000515151c220 */ /* 0x002fe20000400000 */
[----:B------:R-:W-:Y:S01]  /*9300*/  FSETP.GEU.AND P4, PT, R86, -126, PT ;  /* 0xc2fc00005600780b */ /* 0x000fe20003f8e000 */
[----:B------:R-:W-:Y:S02]  /*9310*/  WARPGROUP.DEPBAR.LE gsb0, 0x0 ;  /* 0x00008000000079c5 */ /* 0x000fe40000010000 */
[----:B------:R-:W-:-:S06]  /*9320*/  WARPGROUP.ARRIVE ;  /* 0x00000000000079c5 */ /* 0x000fcc0000000000 */
[----:B------:R-:W-:Y:S01]  /*9330*/  HGMMA.64x32x16.F32.BF16 R104, R24, gdesc[UR28].tnspB, R104, gsb0 ;  /* 0x4060001c18687df0 */ /* 0x000fe20008001868 */
[----:B------:R-:W-:-:S03]  /*9340*/  R2UR UR30, R30 ;  /* 0x000000001e1e72ca */ /* 0x000fc600000e0000 */
[----:B------:R-:W-:Y:S01]  /*9350*/  @!P4 FMUL R86, R86, 0.5 ;  /* 0x3f0000005656c820 */ /* 0x000fe20000400000 */
[----:B------:R-:W-:Y:S01]  /*9360*/  R2UR UR31, R31 ;  /* 0x000000001f1f72ca */ /* 0x000fe200000e0000 */
[----:B------:R-:W-:Y:S01]  /*9370*/  IMAD.MOV.U32 R31, RZ, RZ, -0x7fffffe0 ;  /* 0x80000020ff1f7424 */ /* 0x000fe200078e00ff */
[----:B------:R-:W-:Y:S01]  /*9380*/  IADD3 R30, R40, 0x8c0, RZ ;  /* 0x000008c0281e7810 */ /* 0x000fe20007ffe0ff */
[----:B------:R-:W1:Y:S02]  /*9390*/  MUFU.EX2 R37, R86 ;  /* 0x0000005600257308 */ /* 0x000e640000000800 */
[----:B-1----:R-:W-:Y:S01]  /*93a0*/  @!P4 FMUL R37, R37, R37 ;  /* 0x000000252525c220 */ /* 0x002fe20000400000 */
[----:B------:R-:W-:Y:S02]  /*93b0*/  WARPGROUP.DEPBAR.LE gsb0, 0x0 ;  /* 0x00008000000079c5 */ /* 0x000fe40000010000 */
[----:B------:R-:W-:-:S06]  /*93c0*/  WARPGROUP.ARRIVE ;  /* 0x00000000000079c5 */ /* 0x000fcc0000000000 */
[----:B------:R-:W-:Y:S01]  /*93d0*/  HGMMA.64x32x16.F32.BF16 R88, R24, gdesc[UR32].tnspB, R88, gsb0 ;  /* 0x4060002018587df0 */ /* 0x000fe20008001858 */
[----:B------:R-:W-:Y:S02]  /*93e0*/  R2UR UR34, R28 ;  /* 0x000000001c2272ca */ /* 0x000fe400000e0000 */
[----:B------:R-:W-:Y:S02]  /*93f0*/  R2UR UR35, R29 ;  /* 0x000000001d2372ca */ /* 0x000fe400000e0000 */
[----:B------:R-:W-:Y:S01]  /*9400*/  MOV R29, 0x80000020 ;  /* 0x80000020001d7802 */ /* 0x000fe20000000f00 */
[----:B------:R-:W-:Y:S02]  /*9410*/  WARPGROUP.DEPBAR.LE gsb0, 0x0 ;  /* 0x00008000000079c5 */ /* 0x000fe40000010000 */
[----:B------:R-:W-:Y:S01]  /*9420*/  FADD R25, R212, R217 ;  /* 0x000000d9d4197221 */ /* 0x000fe20000000000 */
[----:B------:R-:W-:Y:S01]  /*9430*/  FADD R26, R213, R42 ;  /* 0x0000002ad51a7221 */ /* 0x000fe20000000000 */
[----:B------:R-:W-:-:S02]  /*9440*/  F2FP.BF16.F32.PACK_AB R24, R218, R217 ;  /* 0x000000d9da18723e */ /* 0x000fc400000010ff */
[----:B------:R-:W-:Y:S01]  /*9450*/  FADD R27, R25, R218 ;  /* 0x000000da191b7221 */ /* 0x000fe20000000000 */
[----:B------:R-:W-:Y:S01]  /*9460*/  FADD R28, R26, R43 ;  /* 0x0000002b1a1c7221 */ /* 0x000fe20000000000 */
[----:B------:R-:W-:Y:S02]  /*9470*/  F2FP.BF16.F32.PACK_AB R25, R43, R42 ;  /* 0x0000002a2b19723e */ /* 0x000fe400000010ff */
[----:B------:R-:W-:Y:S01]  /*9480*/  FADD R27, R27, R44 ;  /* 0x0000002c1b1b7221 */ /* 0x000fe20000000000 */
[----:B------:R-:W-:Y:S01]  /*9490*/  F2FP.BF16.F32.PACK_AB R26, R45, R44 ;  /* 0x0000002c2d1a723e */ /* 0x000fe200000010ff */
[----:B------:R-:W-:Y:S02]  /*94a0*/  FADD R28, R28, R41 ;  /* 0x000000291c1c7221 */ /* 0x000fe40000000000 */
[----:B------:R-:W-:Y:S01]  /*94b0*/  FADD R33, R27, R45 ;  /* 0x0000002d1b217221 */ /* 0x000fe20000000000 */
[----:B------:R-:W-:Y:S01]  /*94c0*/  F2FP.BF16.F32.PACK_AB R27, R47, R41 ;  /* 0x000000292f1b723e */ /* 0x000fe200000010ff */
[----:B------:R-:W-:Y:S01]  /*94d0*/  FADD R35, R28, R47 ;  /* 0x0000002f1c237221 */ /* 0x000fe20000000000 */
[----:B------:R-:W-:-:S02]  /*94e0*/  IADD3 R28, R40, 0xac0, RZ ;  /* 0x00000ac0281c7810 */ /* 0x000fc40007ffe0ff */
[----:B------:R-:W-:Y:S01]  /*94f0*/  WARPGROUP.ARRIVE ;  /* 0x00000000000079c5 */ /* 0x000fe20000000000 */
[----:B------:R-:W-:Y:S01]  /*9500*/  FADD R35, R35, R50 ;  /* 0x0000003223237221 */ /* 0x000fe20000000000 */
[----:B------:R-:W-:-:S04]  /*9510*/  MOV R41, 0x80000020 ;  /* 0x8000002000297802 */ /* 0x000fc80000000f00 */
[----:B------:R-:W-:Y:S01]  /*9520*/  HGMMA.64x32x16.F32.BF16 R184, R24, gdesc[UR36].tnspB, R184, gsb0 ;  /* 0x4060002418b87df0 */ /* 0x000fe200080018b8 */
[----:B------:R-:W-:Y:S02]  /*9530*/  R2UR UR38, R30 ;  /* 0x000000001e2672ca */ /* 0x000fe400000e0000 */
[----:B------:R-:W-:Y:S02]  /*9540*/  R2UR UR39, R31 ;  /* 0x000000001f2772ca */ /* 0x000fe400000e0000 */
[----:B------:R-:W-:Y:S02]  /*9550*/  IADD3 R30, R40, 0xcc0, RZ ;  /* 0x00000cc0281e7810 */ /* 0x000fe40007ffe0ff */
[----:B------:R-:W-:Y:S01]  /*9560*/  MOV R31, 0x80000020 ;  /* 0x80000020001f7802 */ /* 0x000fe20000000f00 */
[----:B------:R-:W-:Y:S02]  /*9570*/  WARPGROUP.DEPBAR.LE gsb0, 0x0 ;  /* 0x00008000000079c5 */ /* 0x000fe40000010000 */
[----:B------:R-:W-:-:S06]  /*9580*/  WARPGROUP.ARRIVE ;  /* 0x00000000000079c5 */ /* 0x000fcc0000000000 */
[----:B------:R-:W-:Y:S01]  /*9590*/  HGMMA.64x32x16.F32.BF16 R168, R24, gdesc[UR40].tnspB, R168, gsb0 ;  /* 0x4060002818a87df0 */ /* 0x000fe200080018a8 */
[----:B------:R-:W-:Y:S02]  /*95a0*/  R2UR UR43, R29 ;  /* 0x000000001d2b72ca */ /* 0x000fe400000e0000 */
[----:B------:R-:W-:Y:S02]  /*95b0*/  MOV R29, 0x80000020 ;  /* 0x80000020001d7802 */ /* 0x000fe40000000f00 */
[----:B------:R-:W-:Y:S02]  /*95c0*/  R2UR UR42, R28 ;  /* 0x000000001c2a72ca */ /* 0x000fe400000e0000 */
[----:B------:R-:W-:Y:S01]  /*95d0*/  IADD3 R28, R40, 0x100, RZ ;  /* 0x00000100281c7810 */ /* 0x000fe20007ffe0ff */
[----:B------:R-:W-:Y:S02]  /*95e0*/  WARPGROUP.DEPBAR.LE gsb0, 0x0 ;  /* 0x00008000000079c5 */ /* 0x000fe40000010000 */
[----:B------:R-:W-:-:S06]  /*95f0*/  WARPGROUP.ARRIVE ;  /* 0x00000000000079c5 */ /* 0x000fcc0000000000 */
[----:B------:R-:W-:Y:S01]  /*9600*/  HGMMA.64x32x16.F32.BF16 R152, R24, gdesc[UR44].tnspB, R152, gsb0 ;  /* 0x4060002c18987df0 */ /* 0x000fe20008001898 */
[----:B------:R-:W-:Y:S01]  /*9610*/  R2UR UR46, R30 ;  /* 0x000000001e2e72ca */ /* 0x000fe200000e0000 */
[----:B------:R-:W-:Y:S01]  /*9620*/  VIADD R30, R40, 0x700 ;  /* 0x00000700281e7836 */ /* 0x000fe20000000000 */
[----:B------:R-:W-:Y:S02]  /*9630*/  R2UR UR47, R31 ;  /* 0x000000001f2f72ca */ /* 0x000fe400000e0000 */
[----:B------:R-:W-:Y:S01]  /*9640*/  MOV R31, 0x80000020 ;  /* 0x80000020001f7802 */ /* 0x000fe20000000f00 */
        /* <DEDUP_REMOVED lines=8> */
[----:B------:R-:W-:Y:S01]  /*96d0*/  HGMMA.64x32x16.F32.BF16 R104, R24, gdesc[UR4].tnspB, R104, gsb0 ;  /* 0x4060000418687df0 */ /* 0x000fe20008001868 */
[----:B------:R-:W-:Y:S02]  /*96e0*/  R2UR UR7, R29 ;  /* 0x000000001d0772ca */ /* 0x000fe400000e0000 */
[----:B------:R-:W-:Y:S01]  /*96f0*/  R2UR UR6, R28 ;  /* 0x000000001c0672ca */ /* 0x000fe200000e0000 */
[----:B------:R-:W-:Y:S02]  /*9700*/  FADD R28, R35, R51 ;  /* 0x00000033231c7221 */ /* 0x000fe40000000000 */
[----:B------:R-:W1:Y:S02]  /*9710*/  MUFU.EX2 R35, R82 ;  /* 0x0000005200237308 */ /* 0x000e640000000800 */
[----:B------:R-:W-:Y:S01]  /*9720*/  FADD R28, R28, R54 ;  /* 0x000000361c1c7221 */ /* 0x000fe20000000000 */
[----:B-1----:R-:W-:Y:S01]  /*9730*/  @!P3 FMUL R35, R35, R35 ;  /* 0x000000232323b220 */ /* 0x002fe20000400000 */
[----:B------:R-:W-:-:S13]  /*9740*/  FSETP.GEU.AND P3, PT, R87, -126, PT ;  /* 0xc2fc00005700780b */ /* 0x000fda0003f6e000 */
[----:B------:R-:W-:-:S06]  /*9750*/  @!P3 FMUL R87, R87, 0.5 ;  /* 0x3f0000005757b820 */ /* 0x000fcc0000400000 */
[----:B------:R-:W1:Y:S01]  /*9760*/  MUFU.EX2 R87, R87 ;  /* 0x0000005700577308 */ /* 0x000e620000000800 */
[----:B------:R-:W-:Y:S02]  /*9770*/  WARPGROUP.DEPBAR.LE gsb0, 0x0 ;  /* 0x00008000000079c5 */ /* 0x000fe40000010000 */
[----:B------:R-:W-:-:S06]  /*9780*/  WARPGROUP.ARRIVE ;  /* 0x00000000000079c5 */ /* 0x000fcc0000000000 */
[----:B------:R-:W-:Y:S01]  /*9790*/  HGMMA.64x32x16.F32.BF16 R88, R24, gdesc[UR8].tnspB, R88, gsb0 ;  /* 0x4060000818587df0 */ /* 0x000fe20008001858 */
[----:B-1----:R-:W-:Y:S02]  /*97a0*/  @!P3 FMUL R87, R87, R87 ;  /* 0x000000575757b220 */ /* 0x002fe40000400000 */
[----:B------:R-:W-:Y:S02]  /*97b0*/  WARPGROUP.DEPBAR.LE gsb0, 0x0 ;  /* 0x00008000000079c5 */ /* 0x000fe40000010000 */
[C---:B------:R-:W-:Y:S01]  /*97c0*/  VIADD R26, R40.reuse, 0x300 ;  /* 0x00000300281a7836 */ /* 0x040fe20000000000 */
[----:B------:R-:W-:Y:S02]  /*97d0*/  MOV R27, 0x80000020 ;  /* 0x80000020001b7802 */ /* 0x000fe40000000f00 */
[----:B------:R-:W-:Y:S02]  /*97e0*/  IADD3 R24, R40, 0x500, RZ ;  /* 0x0000050028187810 */ /* 0x000fe40007ffe0ff */
[----:B------:R-:W-:Y:S01]  /*97f0*/  R2UR UR50, R26 ;  /* 0x000000001a3272ca */ /* 0x000fe200000e0000 */
[----:B------:R-:W-:Y:S01]  /*9800*/  FADD R26, R33, R48 ;  /* 0x00000030211a7221 */ /* 0x000fe20000000000 */
[----:B------:R-:W-:-:S02]  /*9810*/  R2UR UR51, R27 ;  /* 0x000000001b3372ca */ /* 0x000fc400000e0000 */
[----:B------:R-:W-:Y:S01]  /*9820*/  MOV R25, 0x80000020 ;  /* 0x8000002000197802 */ /* 0x000fe20000000f00 */
[----:B------:R-:W-:Y:S01]  /*9830*/  FADD R27, R26, R49 ;  /* 0x000000311a1b7221 */ /* 0x000fe20000000000 */
[----:B------:R-:W-:Y:S02]  /*9840*/  R2UR UR10, R24 ;  /* 0x00000000180a72ca */ /* 0x000fe400000e0000 */
[----:B------:R-:W-:Y:S01]  /*9850*/  R2UR UR11, R25 ;  /* 0x00000000190b72ca */ /* 0x000fe200000e0000 */
[----:B------:R-:W-:Y:S01]  /*9860*/  FADD R27, R27, R52 ;  /* 0x000000341b1b7221 */ /* 0x000fe20000000000 */
[----:B------:R-:W-:Y:S02]  /*9870*/  F2FP.BF16.F32.PACK_AB R24, R49, R48 ;  /* 0x000000303118723e */ /* 0x000fe400000010ff */
[----:B------:R-:W-:Y:S01]  /*9880*/  F2FP.BF16.F32.PACK_AB R25, R51, R50 ;  /* 0x000000323319723e */ /* 0x000fe200000010ff */
[----:B------:R-:W-:Y:S01]  /*9890*/  FADD R29, R27, R53 ;  /* 0x000000351b1d7221 */ /* 0x000fe20000000000 */
[----:B------:R-:W-:-:S02]  /*98a0*/  F2FP.BF16.F32.PACK_AB R26, R53, R52 ;  /* 0x00000034351a723e */ /* 0x000fc400000010ff */
[----:B------:R-:W-:Y:S01]  /*98b0*/  F2FP.BF16.F32.PACK_AB R27, R55, R54 ;  /* 0x00000036371b723e */ /* 0x000fe200000010ff */
[----:B------:R-:W-:Y:S01]  /*98c0*/  FADD R55, R28, R55 ;  /* 0x000000371c377221 */ /* 0x000fe20000000000 */
[----:B------:R-:W-:Y:S02]  /*98d0*/  MOV R33, 0x80000020 ;  /* 0x8000002000217802 */ /* 0x000fe40000000f00 */
[----:B------:R-:W-:Y:S01]  /*98e0*/  WARPGROUP.ARRIVE ;  /* 0x00000000000079c5 */ /* 0x000fe20000000000 */
[----:B------:R-:W-:-:S05]  /*98f0*/  IADD3 R28, R40, 0xbc0, RZ ;  /* 0x00000bc0281c7810 */ /* 0x000fca0007ffe0ff */
        /* <DEDUP_REMOVED lines=8> */
[----:B------:R-:W-:Y:S02]  /*9980*/  R2UR UR31, R31 ;  /* 0x000000001f1f72ca */ /* 0x000fe400000e0000 */
[----:B------:R-:W-:Y:S02]  /*9990*/  IADD3 R30, R40, 0x340, RZ ;  /* 0x00000340281e7810 */ /* 0x000fe40007ffe0ff */
[----:B------:R-:W-:Y:S02]  /*99a0*/  MOV R31, 0x80000020 ;  /* 0x80000020001f7802 */ /* 0x000fe40000000f00 */
[----:B------:R-:W-:Y:S02]  /*99b0*/  R2UR UR26, R30 ;  /* 0x000000001e1a72ca */ /* 0x000fe400000e0000 */
[----:B------:R-:W-:-:S02]  /*99c0*/  R2UR UR27, R31 ;  /* 0x000000001f1b72ca */ /* 0x000fc400000e0000 */
[----:B------:R-:W-:Y:S02]  /*99d0*/  IADD3 R30, R40, 0x540, RZ ;  /* 0x00000540281e7810 */ /* 0x000fe40007ffe0ff */
[----:B------:R-:W-:Y:S01]  /*99e0*/  MOV R31, 0x80000020 ;  /* 0x80000020001f7802 */ /* 0x000fe20000000f00 */
[----:B------:R-:W-:Y:S02]  /*99f0*/  WARPGROUP.DEPBAR.LE gsb0, 0x0 ;  /* 0x00008000000079c5 */ /* 0x000fe40000010000 */
[----:B------:R-:W-:-:S06]  /*9a00*/  WARPGROUP.ARRIVE ;  /* 0x00000000000079c5 */ /* 0x000fcc0000000000 */
[----:B------:R-:W-:Y:S01]  /*9a10*/  HGMMA.64x32x16.F32.BF16 R136, R24, gdesc[UR32].tnspB, R136, gsb0 ;  /* 0x4060002018887df0 */ /* 0x000fe20008001888 */
[----:B------:R-:W-:Y:S02]  /*9a20*/  R2UR UR34, R32 ;  /* 0x00000000202272ca */ /* 0x000fe400000e0000 */
[----:B------:R-:W-:Y:S02]  /*9a30*/  R2UR UR35, R33 ;  /* 0x00000000212372ca */ /* 0x000fe400000e0000 */
[----:B------:R-:W-:Y:S02]  /*9a40*/  IADD3 R32, R40, 0x740, RZ ;  /* 0x0000074028207810 */ /* 0x000fe40007ffe0ff */
        /* <DEDUP_REMOVED lines=11> */
[----:B------:R-:W-:Y:S01]  /*9b00*/  IMAD.MOV.U32 R25, RZ, RZ, -0x7fffffe0 ;  /* 0x80000020ff197424 */ /* 0x000fe200078e00ff */
[C---:B------:R-:W-:Y:S01]  /*9b10*/  IADD3 R24, R40.reuse, 0xb00, RZ ;  /* 0x00000b0028187810 */ /* 0x040fe20007ffe0ff */
[----:B------:R-:W-:Y:S01]  /*9b20*/  IMAD.MOV.U32 R27, RZ, RZ, -0x7fffffe0 ;  /* 0x80000020ff1b7424 */ /* 0x000fe200078e00ff */
[----:B------:R-:W-:Y:S02]  /*9b30*/  IADD3 R26, R40, 0x140, RZ ;  /* 0x00000140281a7810 */ /* 0x000fe40007ffe0ff */
        /* <DEDUP_REMOVED lines=16> */
[----:B------:R-:W-:Y:S01]  /*9c40*/  MOV R29, 0x80000020 ;  /* 0x80000020001d7802 */ /* 0x000fe20000000f00 */
[----:B------:R-:W-:Y:S01]  /*9c50*/  FADD R60, R57, R60 ;  /* 0x0000003c393c7221 */ /* 0x000fe20000000000 */
[----:B------:R-:W-:Y:S01]  /*9c60*/  WARPGROUP.ARRIVE ;  /* 0x00000000000079c5 */ /* 0x000fe20000000000 */
[----:B------:R-:W-:-:S02]  /*9c70*/  FADD R62, R59, R62 ;  /* 0x0000003e3b3e7221 */ /* 0x000fc40000000000 */
[----:B------:R-:W-:Y:S02]  /*9c80*/  FADD R61, R60, R61 ;  /* 0x0000003d3c3d7221 */ /* 0x000fe40000000000 */
[----:B------:R-:W-:Y:S01]  /*9c90*/  FADD R63, R62, R63 ;  /* 0x0000003f3e3f7221 */ /* 0x000fe20000000000 */
        /* <DEDUP_REMOVED lines=9> */
[----:B------:R-:W-:Y:S01]  /*9d30*/  IMAD.MOV.U32 R31, RZ, RZ, -0x7fffffe0 ;  /* 0x80000020ff1f7424 */ /* 0x000fe200078e00ff */
[----:B------:R-:W-:Y:S01]  /*9d40*/  IADD3 R30, R40, 0x380, RZ ;  /* 0x00000380281e7810 */ /* 0x000fe20007ffe0ff */
[----:B------:R-:W-:Y:S02]  /*9d50*/  WARPGROUP.DEPBAR.LE gsb0, 0x0 ;  /* 0x00008000000079c5 */ /* 0x000fe40000010000 */
[----:B------:R-:W-:-:S06]  /*9d60*/  WARPGROUP.ARRIVE ;  /* 0x00000000000079c5 */ /* 0x000fcc0000000000 */
[----:B------:R-:W-:Y:S01]  /*9d70*/  HGMMA.64x32x16.F32.BF16 R136, R24, gdesc[UR28].tnspB, R136, gsb0 ;  /* 0x4060001c18887df0 */ /* 0x000fe20008001888 */
[----:B------:R-:W-:Y:S02]  /*9d80*/  R2UR UR30, R32 ;  /* 0x00000000201e72ca */ /* 0x000fe400000e0000 */
[----:B------:R-:W-:Y:S02]  /*9d90*/  R2UR UR31, R33 ;  /* 0x00000000211f72ca */ /* 0x000fe400000e0000 */
        /* <DEDUP_REMOVED lines=8> */
[----:B-1----:R-:W-:Y:S01]  /*9e20*/  @!P2 FMUL R85, R85, R85 ;  /* 0x000000555555a220 */ /* 0x002fe20000400000 */
[----:B------:R-:W-:-:S04]  /*9e30*/  ISETP.NE.AND P2, PT, R208, 0x4, PT ;  /* 0x00000004d000780c */ /* 0x000fc80003f45270 */
[----:B------:R-:W-:Y:S01]  /*9e40*/  SEL R208, R208, RZ, P2 ;  /* 0x000000ffd0d07207 */ /* 0x000fe20001000000 */
[----:B------:R-:W-:Y:S02]  /*9e50*/  WARPGROUP.DEPBAR.LE gsb0, 0x0 ;  /* 0x00008000000079c5 */ /* 0x000fe40000010000 */
[----:B------:R-:W-:-:S06]  /*9e60*/  WARPGROUP.ARRIVE ;  /* 0x00000000000079c5 */ /* 0x000fcc0000000000 */
[----:B------:R-:W-:Y:S03]  /*9e70*/  HGMMA.64x32x16.F32.BF16 R104, R24, gdesc[UR36].tnspB, R104, gsb0 ;  /* 0x4060002418687df0 */ /* 0x000fe60008001868 */
[----:B------:R-:W-:Y:S02]  /*9e80*/  WARPGROUP.DEPBAR.LE gsb0, 0x0 ;  /* 0x00008000000079c5 */ /* 0x000fe40000010000 */
[----:B------:R-:W-:-:S06]  /*9e90*/  WARPGROUP.ARRIVE ;  /* 0x00000000000079c5 */ /* 0x000fcc0000000000 */
[----:B------:R-:W-:Y:S03]  /*9ea0*/  HGMMA.64x32x16.F32.BF16 R88, R24, gdesc[UR40].tnspB, R88, gsb0 ;  /* 0x4060002818587df0 */ /* 0x000fe60008001858 */
[----:B------:R-:W-:Y:S02]  /*9eb0*/  WARPGROUP.DEPBAR.LE gsb0, 0x0 ;  /* 0x00008000000079c5 */ /* 0x000fe40000010000 */
[C---:B------:R-:W-:Y:S01]  /*9ec0*/  VIADD R24, R40.reuse, 0x940 ;  /* 0x0000094028187836 */ /* 0x040fe20000000000 */
[----:B------:R-:W-:Y:S02]  /*9ed0*/  MOV R25, 0x80000020 ;  /* 0x8000002000197802 */ /* 0x000fe40000000f00 */
[----:B------:R-:W-:Y:S02]  /*9ee0*/  IADD3 R26, R40, 0xd40, RZ ;  /* 0x00000d40281a7810 */ /* 0x000fe40007ffe0ff */
[----:B------:R-:W-:Y:S01]  /*9ef0*/  R2UR UR35, R25 ;  /* 0x00000000192372ca */ /* 0x000fe200000e0000 */
[----:B------:R-:W-:Y:S01]  /*9f00*/  IMAD.MOV.U32 R25, RZ, RZ, -0x7fffffe0 ;  /* 0x80000020ff197424 */ /* 0x000fe200078e00ff */
[----:B------:R-:W-:-:S02]  /*9f10*/  R2UR UR34, R24 ;  /* 0x00000000182272ca */ /* 0x000fc400000e0000 */
[----:B------:R-:W-:Y:S02]  /*9f20*/  IADD3 R24, R40, 0xb40, RZ ;  /* 0x00000b4028187810 */ /* 0x000fe40007ffe0ff */
[----:B------:R-:W-:Y:S02]  /*9f30*/  R2UR UR39, R25 ;  /* 0x00000000192772ca */ /* 0x000fe400000e0000 */
[----:B------:R-:W-:Y:S02]  /*9f40*/  R2UR UR38, R24 ;  /* 0x00000000182672ca */ /* 0x000fe400000e0000 */
[----:B------:R-:W-:Y:S02]  /*9f50*/  IADD3 R24, R40, 0x180, RZ ;  /* 0x0000018028187810 */ /* 0x000fe40007ffe0ff */
[----:B------:R-:W-:Y:S02]  /*9f60*/  MOV R27, 0x80000020 ;  /* 0x80000020001b7802 */ /* 0x000fe40000000f00 */
[----:B------:R-:W-:-:S02]  /*9f70*/  MOV R25, 0x80000020 ;  /* 0x8000002000197802 */ /* 0x000fc40000000f00 */
[----:B------:R-:W-:Y:S02]  /*9f80*/  R2UR UR42, R26 ;  /* 0x000000001a2a72ca */ /* 0x000fe400000e0000 */
[----:B------:R-:W-:Y:S02]  /*9f90*/  R2UR UR43, R27 ;  /* 0x000000001b2b72ca */ /* 0x000fe400000e0000 */
[----:B------:R-:W-:Y:S02]  /*9fa0*/  R2UR UR6, R24 ;  /* 0x00000000180672ca */ /* 0x000fe400000e0000 */
        /* <DEDUP_REMOVED lines=8> */
[----:B------:R-:W-:-:S02]  /*a030*/  FADD R67, R66, R67 ;  /* 0x0000004342437221 */ /* 0x000fc40000000000 */
[----:B------:R-:W-:Y:S01]  /*a040*/  FADD R68, R65, R68 ;  /* 0x0000004441447221 */ /* 0x000fe20000000000 */
[----:B------:R-:W-:Y:S01]  /*a050*/  WARPGROUP.ARRIVE ;  /* 0x00000000000079c5 */ /* 0x000fe20000000000 */
[----:B------:R-:W-:Y:S02]  /*a060*/  FADD R70, R67, R70 ;  /* 0x0000004643467221 */ /* 0x000fe40000000000 */
[----:B------:R-:W-:Y:S02]  /*a070*/  FADD R69, R68, R69 ;  /* 0x0000004544457221 */ /* 0x000fe40000000000 */
[----:B------:R-:W-:Y:S01]  /*a080*/  FADD R71, R70, R71 ;  /* 0x0000004746477221 */ /* 0x000fe20000000000 */
[----:B------:R-:W-:Y:S03]  /*a090*/  HGMMA.64x32x16.F32.BF16 R184, R24, gdesc[UR16].tnspB, R184, gsb0 ;  /* 0x4060001018b87df0 */ /* 0x000fe600080018b8 */
[----:B------:R-:W-:-:S02]  /*a0a0*/  WARPGROUP.DEPBAR.LE gsb0, 0x0 ;  /* 0x00008000000079c5 */ /* 0x000fc40000010000 */
        /* <DEDUP_REMOVED lines=9> */
[----:B------:R-:W-:Y:S01]  /*a140*/  R2UR UR18, R30 ;  /* 0x000000001e1272ca */ /* 0x000fe200000e0000 */
[----:B------:R-:W-:Y:S01]  /*a150*/  VIADD R30, R40, 0xb80 ;  /* 0x00000b80281e7836 */ /* 0x000fe20000000000 */
[----:B------:R-:W-:-:S02]  /*a160*/  R2UR UR19, R31 ;  /* 0x000000001f1372ca */ /* 0x000fc400000e0000 */
[----:B------:R-:W-:Y:S01]  /*a170*/  MOV R31, 0x80000020 ;  /* 0x80000020001f7802 */ /* 0x000fe20000000f00 */
        /* <DEDUP_REMOVED lines=14> */
[----:B------:R-:W-:Y:S02]  /*a260*/  WARPGROUP.DEPBAR.LE gsb0, 0x0 ;  /* 0x00008000000079c5 */ /* 0x000fe40000010000 */
[----:B------:R-:W-:-:S06]  /*a270*/  WARPGROUP.ARRIVE ;  /* 0x00000000000079c5 */ /* 0x000fcc0000000000 */
[----:B------:R-:W-:Y:S03]  /*a280*/  HGMMA.64x32x16.F32.BF16 R88, R24, gdesc[UR40].tnspB, R88, gsb0 ;  /* 0x4060002818587df0 */ /* 0x000fe60008001858 */
[----:B------:R-:W-:Y:S02]  /*a290*/  WARPGROUP.DEPBAR.LE gsb0, 0x0 ;  /* 0x00008000000079c5 */ /* 0x000fe40000010000 */
[C---:B------:R-:W-:Y:S02]  /*a2a0*/  IADD3 R24, R40.reuse, 0x780, RZ ;  /* 0x0000078028187810 */ /* 0x040fe40007ffe0ff */
        /* <DEDUP_REMOVED lines=20> */
[----:B------:R-:W-:Y:S01]  /*a3f0*/  HGMMA.64x32x16.F32.BF16 R184, R24, gdesc[UR4].tnspB, R184, gsb0 ;  /* 0x4060000418b87df0 */ /* 0x000fe200080018b8 */
[----:B------:R-:W-:Y:S01]  /*a400*/  R2UR UR6, R30 ;  /* 0x000000001e0672ca */ /* 0x000fe200000e0000 */
[----:B------:R-:W-:Y:S01]  /*a410*/  FADD R76, R76, R33 ;  /* 0x000000214c4c7221 */ /* 0x000fe20000000000 */
[----:B------:R-:W-:Y:S01]  /*a420*/  R2UR UR7, R31 ;  /* 0x000000001f0772ca */ /* 0x000fe200000e0000 */
[----:B------:R-:W-:Y:S01]  /*a430*/  FADD R78, R78, R35 ;  /* 0x000000234e4e7221 */ /* 0x000fe20000000000 */
[----:B------:R-:W1:Y:S01]  /*a440*/  MUFU.EX2 R31, R84 ;  /* 0x00000054001f7308 */ /* 0x000e620000000800 */
[----:B------:R-:W-:-:S02]  /*a450*/  FADD R76, R76, R81 ;  /* 0x000000514c4c7221 */ /* 0x000fc40000000000 */
[----:B------:R-:W-:-:S04]  /*a460*/  FADD R78, R78, R83 ;  /* 0x000000534e4e7221 */ /* 0x000fc80000000000 */
[----:B------:R-:W-:-:S04]  /*a470*/  FADD R78, R78, R37 ;  /* 0x000000254e4e7221 */ /* 0x000fc80000000000 */
[----:B------:R-:W-:Y:S01]  /*a480*/  FADD R213, R78, R87 ;  /* 0x000000574ed57221 */ /* 0x000fe20000000000 */
[----:B-1----:R-:W-:-:S04]  /*a490*/  @!P5 FMUL R31, R31, R31 ;  /* 0x0000001f1f1fd220 */ /* 0x002fc80000400000 */
[----:B------:R-:W-:-:S04]  /*a4a0*/  FADD R76, R76, R31 ;  /* 0x0000001f4c4c7221 */ /* 0x000fc80000000000 */
[----:B------:R-:W-:Y:S01]  /*a4b0*/  FADD R212, R76, R85 ;  /* 0x000000554cd47221 */ /* 0x000fe20000000000 */
        /* <DEDUP_REMOVED lines=17> */
[----:B------:R-:W-:Y:S02]  /*a5d0*/  WARPGROUP.DEPBAR.LE gsb0, 0x0 ;  /* 0x00008000000079c5 */ /* 0x000fe40000010000 */
[----:B------:R-:W-:-:S06]  /*a5e0*/  WARPGROUP.ARRIVE ;  /* 0x00000000000079c5 */ /* 0x000fcc0000000000 */
[----:B------:R-:W-:Y:S03]  /*a5f0*/  HGMMA.64x32x16.F32.BF16 R88, R24, gdesc[UR4].tnspB, R88, gsb0 ;  /* 0x4060000418587df0 */ /* 0x000fe60008001858 */
[----:B------:R-:W-:Y:S02]  /*a600*/  WARPGROUP.DEPBAR.LE gsb0, 0x0 ;  /* 0x00008000000079c5 */ /* 0x000fe40000010000 */
[----:B------:R-:W-:Y:S01]  /*a610*/  IADD3 R24, R40, 0x1c0, RZ ;  /* 0x000001c028187810 */ /* 0x000fe20007ffe0ff */
[----:B------:R-:W-:Y:S01]  /*a620*/  IMAD.MOV.U32 R27, RZ, RZ, -0x7fffffe0 ;  /* 0x80000020ff1b7424 */ /* 0x000fe200078e00ff */
[----:B------:R-:W-:Y:S02]  /*a630*/  MOV R25, 0x80000020 ;  /* 0x8000002000197802 */ /* 0x000fe40000000f00 */
[----:B------:R-:W-:Y:S02]  /*a640*/  R2UR UR6, R24 ;  /* 0x00000000180672ca */ /* 0x000fe400000e0000 */
[----:B------:R-:W-:-:S02]  /*a650*/  R2UR UR7, R25 ;  /* 0x00000000190772ca */ /* 0x000fc400000e0000 */
[C---:B------:R-:W-:Y:S02]  /*a660*/  IADD3 R26, R40.reuse, 0x3c0, RZ ;  /* 0x000003c0281a7810 */ /* 0x040fe40007ffe0ff */
[----:B------:R-:W-:Y:S02]  /*a670*/  IADD3 R24, R40, 0x5c0, RZ ;  /* 0x000005c028187810 */ /* 0x000fe40007ffe0ff */
[----:B------:R-:W-:Y:S02]  /*a680*/  MOV R25, 0x80000020 ;  /* 0x8000002000197802 */ /* 0x000fe40000000f00 */
[----:B------:R-:W-:Y:S01]  /*a690*/  R2UR UR11, R27 ;  /* 0x000000001b0b72ca */ /* 0x000fe200000e0000 */
[----:B------:R-:W-:Y:S01]  /*a6a0*/  IMAD.MOV.U32 R27, RZ, RZ, -0x7fffffe0 ;  /* 0x80000020ff1b7424 */ /* 0x000fe200078e00ff */
[----:B------:R-:W-:Y:S02]  /*a6b0*/  R2UR UR10, R26 ;  /* 0x000000001a0a72ca */ /* 0x000fe400000e0000 */
[----:B------:R-:W-:-:S02]  /*a6c0*/  R2UR UR18, R24 ;  /* 0x00000000181272ca */ /* 0x000fc400000e0000 */
[----:B------:R-:W-:Y:S02]  /*a6d0*/  R2UR UR19, R25 ;  /* 0x00000000191372ca */ /* 0x000fe400000e0000 */
[C---:B------:R-:W-:Y:S02]  /*a6e0*/  IADD3 R26, R40.reuse, 0x7c0, RZ ;  /* 0x000007c0281a7810 */ /* 0x040fe40007ffe0ff */
[----:B------:R-:W-:Y:S02]  /*a6f0*/  IADD3 R24, R40, 0x9c0, RZ ;  /* 0x000009c028187810 */ /* 0x000fe40007ffe0ff */
[----:B------:R-:W-:Y:S02]  /*a700*/  MOV R25, 0x80000020 ;  /* 0x8000002000197802 */ /* 0x000fe40000000f00 */
[----:B------:R-:W-:Y:S02]  /*a710*/  R2UR UR26, R26 ;  /* 0x000000001a1a72ca */ /* 0x000fe400000e0000 */
[----:B------:R-:W-:-:S02]  /*a720*/  R2UR UR27, R27 ;  /* 0x000000001b1b72ca */ /* 0x000fc400000e0000 */
[----:B------:R-:W-:Y:S02]  /*a730*/  R2UR UR30, R24 ;  /* 0x00000000181e72ca */ /* 0x000fe400000e0000 */
[----:B------:R-:W-:Y:S02]  /*a740*/  R2UR UR31, R25 ;  /* 0x00000000191f72ca */ /* 0x000fe400000e0000 */
[----:B------:R-:W-:Y:S02]  /*a750*/  F2FP.BF16.F32.PACK_AB R24, R81, R33 ;  /* 0x000000215118723e */ /* 0x000fe400000010ff */
[----:B------:R-:W-:Y:S02]  /*a760*/  F2FP.BF16.F32.PACK_AB R25, R83, R35 ;  /* 0x000000235319723e */ /* 0x000fe400000010ff */
[----:B------:R-:W-:Y:S02]  /*a770*/  F2FP.BF16.F32.PACK_AB R26, R85, R31 ;  /* 0x0000001f551a723e */ /* 0x000fe400000010ff */
[----:B------:R-:W-:-:S02]  /*a780*/  F2FP.BF16.F32.PACK_AB R27, R87, R37 ;  /* 0x00000025571b723e */ /* 0x000fc400000010ff */
[----:B------:R-:W-:Y:S02]  /*a790*/  IADD3 R40, R40, 0xdc0, RZ ;  /* 0x00000dc028287810 */ /* 0x000fe40007ffe0ff */
[----:B------:R-:W-:Y:S02]  /*a7a0*/  WARPGROUP.ARRIVE ;  /* 0x00000000000079c5 */ /* 0x000fe40000000000 */
[----:B------:R-:W-:-:S04]  /*a7b0*/  R2UR UR38, R40 ;  /* 0x00000000282672ca */ /* 0x000fc800000e0000 */
        /* <DEDUP_REMOVED lines=20> */
[----:B------:R-:W-:-:S04]  /*a900*/  LEA R24, R208, R209, 0x3 ;  /* 0x000000d1d0187211 */ /* 0x000fc800078e18ff */
[----:B------:R-:W-:-:S04]  /*a910*/  PRMT R24, RZ, 0x654, R24 ;  /* 0x00000654ff187816 */ /* 0x000fc80000000018 */
[----:B------:R1:W-:Y:S01]  /*a920*/  SYNCS.ARRIVE.TRANS64.RED.A1T0 RZ, [R24+URZ], RZ ;  /* 0x000000ff18ff79a7 */ /* 0x0003e2000810043f */
[----:B------:R-:W-:Y:S05]  /*a930*/  @P1 BRA `(.L_x_32) ;  /* 0x0000000400181947 */ /* 0x000fea0003800000 */
[----:B------:R-:W-:Y:S01]  /*a940*/  ISETP.LT.OR P1, PT, R6, 0x1, !P0 ;  /* 0x000000010600780c */ /* 0x000fe20004721670 */
[----:B------:R-:W-:-:S12]  /*a950*/  BSSY B0, `(.L_x_33) ;  /* 0x0000043000007945 */ /* 0x000fd80003800000 */
[----:B------:R-:W-:Y:S05]  /*a960*/  @P1 BRA `(.L_x_34) ;  /* 0x0000000400041947 */ /* 0x000fea0003800000 */
[----:B-1----:R-:W-:Y:S02]  /*a970*/  LEA R24, R7, R2, 0x3 ;  /* 0x0000000207187211 */ /* 0x002fe400078e18ff */
[----:B------:R-:W-:Y:S02]  /*a980*/  SHF.L.U32 R25, R8, 0x1f, RZ ;  /* 0x0000001f08197819 */ /* 0x000fe400000006ff */
[----:B------:R-:W-:Y:S02]  /*a990*/  ISETP.NE.AND P2, PT, R17, RZ, PT ;  /* 0x000000ff1100720c */ /* 0x000fe40003f45270 */
[----:B------:R-:W1:Y:S02]  /*a9a0*/  SYNCS.PHASECHK.TRANS64.TRYWAIT P1, [R24+URZ+0x3f020], R25 ;  /* 0x03f02019180075a7 */ /* 0x000e64000802017f */
[----:B-1----:R-:W-:Y:S09]  /*a9b0*/  @!P1 BRA `(.L_x_35) ;  /* 0x0000002c00e49947 */ /* 0x002ff20003800000 */
.L_x_80:
[----:B------:R-:W-:Y:S05]  /*a9c0*/  @P2 BRA `(.L_x_36) ;  /* 0x0000000000142947 */ /* 0x000fea0003800000 */
[----:B------:R-:W-:Y:S02]  /*a9d0*/  LOP3.LUT P1, RZ, R16, 0x1f, RZ, 0xc0, !PT ;  /* 0x0000001f10ff7812 */ /* 0x000fe4000782c0ff */
[----:B-1----:R-:W-:-:S04]  /*a9e0*/  MOV R25, 0xe000 ;  /* 0x0000e00000197802 */ /* 0x002fc80000000f00 */
[----:B------:R2:W-:Y:S07]  /*a9f0*/  SYNCS.ARRIVE.TRANS64 RZ, [R24+URZ+0x3f000], R25 ;  /* 0x03f0001918ff79a7 */ /* 0x0005ee000800003f */
[----:B------:R-:W-:Y:S05]  /*aa00*/  @!P1 BRA `(.L_x_36) ;  /* 0x0000000000049947 */ /* 0x000fea0003800000 */
[----:B------:R-:W-:Y:S01]  /*aa10*/  BPT.TRAP 0x1 ;  /* 0x000000040000795c */ /* 0x000fe20000300000 */
.L_x_36:
[----:B-12---:R-:W-:Y:S01]  /*aa20*/  IMAD R25, R7, 0xe000, R2 ;  /* 0x0000e00007197824 */ /* 0x006fe200078e0202 */
[----:B------:R-:W-:Y:S01]  /*aa30*/  R2UR UR43, R9 ;  /* 0x00000000092b72ca */ /* 0x000fe200000e0000 */
[----:B------:R-:W-:Y:S01]  /*aa40*/  UIADD3 UR38, UP0, UR60, 0x2f0, URZ ;  /* 0x000002f03c267890 */ /* 0x000fe2000ff1e03f */
[----:B------:R-:W-:Y:S01]  /*aa50*/  R2UR UR41, R24 ;  /* 0x00000000182972ca */ /* 0x000fe200000e0000 */
[----:B------:R-:W-:Y:S01]  /*aa60*/  UMOV UR30, 0x0 ;  /* 0x00000000001e7882 */ /* 0x000fe20000000000 */
[----:B------:R-:W-:Y:S01]  /*aa70*/  R2UR UR6, R25 ;  /* 0x00000000190672ca */ /* 0x000fe200000e0000 */
[----:B------:R-:W-:Y:S01]  /*aa80*/  UIADD3.X UR39, URZ, UR61, URZ, UP0, !UPT ;  /* 0x0000003d3f277290 */ /* 0x000fe200087fe43f */
[----:B------:R-:W-:Y:S01]  /*aa90*/  IADD3 R7, R7, 0x1, RZ ;  /* 0x0000000107077810 */ /* 0x000fe20007ffe0ff */
        /* <DEDUP_REMOVED lines=8> */
[----:B------:R-:W-:Y:S01]  /*ab20*/  UIADD3 UR41, UR41, 0x3f000, URZ ;  /* 0x0003f00029297890 */ /* 0x000fe2000fffe03f */
[----:B------:R-:W-:Y:S01]  /*ab30*/  VIADD R9, R9, 0x1 ;  /* 0x0000000109097836 */ /* 0x000fe20000000000 */
        /* <DEDUP_REMOVED lines=36> */
.L_x_34:
[----:B------:R-:W-:Y:S05]  /*ad80*/  BSYNC B0 ;  /* 0x0000000000007941 */ /* 0x000fea0003800000 */
.L_x_33:
[----:B------:R-:W-:-:S07]  /*ad90*/  IADD3 R6, R6, -0x1, RZ ;  /* 0xffffffff06067810 */ /* 0x000fce0007ffe0ff */
.L_x_32:
[----:B------:R-:W-:Y:S01]  /*ada0*/  ISETP.GT.AND P3, PT, R210, 0x2, PT ;  /* 0x00000002d200780c */ /* 0x000fe20003f64270 */
[----:B------:R-:W-:Y:S01]  /*adb0*/  IMAD.MOV.U32 R217, RZ, RZ, R0 ;  /* 0x000000ffffd97224 */ /* 0x000fe200078e0000 */
[----:B------:R-:W-:Y:S02]  /*adc0*/  IADD3 R211, R211, 0x1, RZ ;  /* 0x00000001d3d37810 */ /* 0x000fe40007ffe0ff */
[----:B------:R-:W-:Y:S02]  /*add0*/  IADD3 R208, R208, 0x1, RZ ;  /* 0x00000001d0d07810 */ /* 0x000fe40007ffe0ff */
[----:B------:R-:W-:Y:S02]  /*ade0*/  ISETP.NE.AND P1, PT, R211, 0x4, PT ;  /* 0x00000004d300780c */ /* 0x000fe40003f25270 */
[----:B------:R-:W-:Y:S02]  /*adf0*/  ISETP.NE.AND P2, PT, R208, 0x4, PT ;  /* 0x00000004d000780c */ /* 0x000fe40003f45270 */
[----:B-1----:R-:W-:-:S02]  /*ae00*/  SEL R24, RZ, 0x1, P1 ;  /* 0x00000001ff187807 */ /* 0x002fc40000800000 */
[----:B------:R-:W-:Y:S02]  /*ae10*/  IADD3 R210, R210, -0x1, RZ ;  /* 0xffffffffd2d27810 */ /* 0x000fe40007ffe0ff */
[----:B------:R-:W-:Y:S02]  /*ae20*/  LOP3.LUT R3, R3, R24, RZ, 0x3c, !PT ;  /* 0x0000001803037212 */ /* 0x000fe400078e3cff */
[----:B------:R-:W-:Y:S02]  /*ae30*/  MOV R215, R11 ;  /* 0x0000000b00d77202 */ /* 0x000fe40000000f00 */
[----:B------:R-:W-:Y:S02]  /*ae40*/  SEL R211, R211, RZ, P1 ;  /* 0x000000ffd3d37207 */ /* 0x000fe40000800000 */
[----:B------:R-:W-:Y:S01]  /*ae50*/  SEL R208, R208, RZ, P2 ;  /* 0x000000ffd0d07207 */ /* 0x000fe20001000000 */
[----:B------:R-:W-:Y:S06]  /*ae60*/  @P3 BRA `(.L_x_37) ;  /* 0xffffffac00a03947 */ /* 0x000fec000383ffff */
.L_x_24:
[----:B------:R-:W-:Y:S05]  /*ae70*/  WARPSYNC.ALL ;  /* 0x0000000000007948 */ /* 0x000fea0003800000 */
[----:B------:R-:W2:Y:S01]  /*ae80*/  SHFL.BFLY PT, R3, R212, 0x1, 0x1f ;  /* 0x0c201f00d4037f89 */ /* 0x000ea200000e0000 */
[----:B------:R-:W-:Y:S01]  /*ae90*/  BSSY B0, `(.L_x_38) ;  /* 0x0000024000007945 */ /* 0x000fe20003800000 */
[----:B------:R-:W-:Y:S01]  /*aea0*/  MOV R25, 0x3f800000 ;  /* 0x3f80000000197802 */ /* 0x000fe20000000f00 */
[----:B------:R-:W-:Y:S01]  /*aeb0*/  IMAD.MOV.U32 R9, RZ, RZ, 0x7f800000 ;  /* 0x7f800000ff097424 */ /* 0x000fe200078e00ff */
[----:B------:R-:W3:Y:S01]  /*aec0*/  SHFL.BFLY PT, R6, R213, 0x1, 0x1f ;  /* 0x0c201f00d5067f89 */ /* 0x000ee200000e0000 */
[----:B--2---:R-:W-:Y:S01]  /*aed0*/  FADD R3, R3, R212 ;  /* 0x000000d403037221 */ /* 0x004fe20000000000 */
[----:B---3--:R-:W-:-:S04]  /*aee0*/  FADD R30, R6, R213 ;  /* 0x000000d5061e7221 */ /* 0x008fc80000000000 */
[----:B------:R-:W2:Y:S01]  /*aef0*/  SHFL.BFLY PT, R8, R3, 0x2, 0x1f ;  /* 0x0c401f0003087f89 */ /* 0x000ea200000e0000 */
[----:B------:R-:W-:-:S03]  /*af00*/  MOV R6, 0x3f800000 ;  /* 0x3f80000000067802 */ /* 0x000fc60000000f00 */
[----:B------:R-:W3:Y:S01]  /*af10*/  SHFL.BFLY PT, R31, R30, 0x2, 0x1f ;  /* 0x0c401f001e1f7f89 */ /* 0x000ee200000e0000 */
[C---:B--2---:R-:W-:Y:S01]  /*af20*/  FSETP.NE.AND P0, PT, R3.reuse, -R8, PT ;  /* 0x800000080300720b */ /* 0x044fe20003f05000 */
[----:B-1----:R-:W-:Y:S01]  /*af30*/  FADD R24, R3, R8 ;  /* 0x0000000803187221 */ /* 0x002fe20000000000 */
[----:B------:R-:W-:Y:S01]  /*af40*/  MOV R8, 0x7f800000 ;  /* 0x7f80000000087802 */ /* 0x000fe20000000f00 */
[----:B---3--:R-:W-:-:S10]  /*af50*/  FADD R10, R30, R31 ;  /* 0x0000001f1e0a7221 */ /* 0x008fd40000000000 */
[----:B------:R-:W-:Y:S05]  /*af60*/  @!P0 BRA `(.L_x_39) ;  /* 0x0000000000588947 */ /* 0x000fea0003800000 */
[----:B------:R-:W-:Y:S01]  /*af70*/  IADD3 R3, R24, 0x1800000, RZ ;  /* 0x0180000018037810 */ /* 0x000fe20007ffe0ff */
[----:B------:R-:W-:Y:S03]  /*af80*/  BSSY B1, `(.L_x_40) ;  /* 0x000000d000017945 */ /* 0x000fe60003800000 */
[----:B------:R-:W-:-:S04]  /*af90*/  LOP3.LUT R3, R3, 0x7f800000, RZ, 0xc0, !PT ;  /* 0x7f80000003037812 */ /* 0x000fc800078ec0ff */
[----:B------:R-:W-:-:S13]  /*afa0*/  ISETP.GT.U32.AND P0, PT, R3, 0x1ffffff, PT ;  /* 0x01ffffff0300780c */ /* 0x000fda0003f04070 */
[----:B------:R-:W-:Y:S05]  /*afb0*/  @P0 BRA `(.L_x_41) ;  /* 0x0000000000140947 */ /* 0x000fea0003800000 */
[----:B------:R-:W-:Y:S02]  /*afc0*/  MOV R6, R24 ;  /* 0x0000001800067202 */ /* 0x000fe40000000f00 */
[----:B------:R-:W-:-:S07]  /*afd0*/  MOV R29, 0xaff0 ;  /* 0x0000aff0001d7802 */ /* 0x000fce0000000f00 */
[----:B------:R-:W-:Y:S05]  /*afe0*/  CALL.REL.NOINC `($__internal_0_$__cuda_sm20_rcp_rn_f32_slowpath) ;  /* 0x00000028006c7944 */ /* 0x000fea0003c00000 */
[----:B------:R-:W-:Y:S01]  /*aff0*/  MOV R6, R3 ;  /* 0x0000000300067202 */ /* 0x000fe20000000f00 */
[----:B------:R-:W-:Y:S06]  /*b000*/  BRA `(.L_x_42) ;  /* 0x0000000000107947 */ /* 0x000fec0003800000 */
.L_x_41:
[----:B------:R-:W1:Y:S02]  /*b010*/  MUFU.RCP R3, R24 ;  /* 0x0000001800037308 */ /* 0x000e640000001000 */
[----:B-1----:R-:W-:-:S04]  /*b020*/  FFMA R6, R24, R3, -1 ;  /* 0xbf80000018067423 */ /* 0x002fc80000000003 */
[----:B------:R-:W-:-:S04]  /*b030*/  FADD.FTZ R6, -R6, -RZ ;  /* 0x800000ff06067221 */ /* 0x000fc80000010100 */
[----:B------:R-:W-:-:S07]  /*b040*/  FFMA R6, R3, R6, R3 ;  /* 0x0000000603067223 */ /* 0x000fce0000000003 */
.L_x_42:
[----:B------:R-:W-:Y:S05]  /*b050*/  BSYNC B1 ;  /* 0x0000000000017941 */ /* 0x000fea0003800000 */
.L_x_40:
[----:B------:R-:W-:Y:S01]  /*b060*/  FSETP.GEU.AND P0, PT, |R24|, 1.175494350822287508e-38, PT ;  /* 0x008000001800780b */ /* 0x000fe20003f0e200 */
[----:B------:R-:W-:-:S12]  /*b070*/  ULDC UR6, c[0x0][0x600] ;  /* 0x0001800000067ab9 */ /* 0x000fd80000000800 */
[----:B------:R-:W-:-:S04]  /*b080*/  @!P0 FMUL R24, R24, 16777216 ;  /* 0x4b80000018188820 */ /* 0x000fc80000400000 */
[----:B------:R-:W1:Y:S02]  /*b090*/  MUFU.LG2 R3, R24 ;  /* 0x0000001800037308 */ /* 0x000e640000000c00 */
[----:B-1----:R-:W-:-:S04]  /*b0a0*/  @!P0 FADD R3, R3, -24 ;  /* 0xc1c0000003038421 */ /* 0x002fc80000000000 */
[----:B------:R-:W-:-:S04]  /*b0b0*/  FMUL R3, R3, 0.69314718246459960938 ;  /* 0x3f31721803037820 */ /* 0x000fc80000400000 */
[----:B------:R-:W-:-:S07]  /*b0c0*/  FFMA R9, R0, UR6, R3 ;  /* 0x0000000600097c23 */ /* 0x000fce0008000003 */
.L_x_39:
[----:B------:R-:W-:Y:S05]  /*b0d0*/  BSYNC B0 ;  /* 0x0000000000007941 */ /* 0x000fea0003800000 */
.L_x_38:
[----:B------:R-:W-:Y:S01]  /*b0e0*/  FSETP.NE.AND P0, PT, R30, -R31, PT ;  /* 0x8000001f1e00720b */ /* 0x000fe20003f05000 */
[----:B------:R-:W-:Y:S01]  /*b0f0*/  ULDC UR4, c[0x0][0x608] ;  /* 0x0001820000047ab9 */ /* 0x000fe20000000800 */
[----:B------:R-:W-:Y:S01]  /*b100*/  BSSY B0, `(.L_x_43) ;  /* 0x0000051000007945 */ /* 0x000fe20003800000 */
[----:B------:R-:W-:-:S04]  /*b110*/  FMUL R6, R6, UR4 ;  /* 0x0000000406067c20 */ /* 0x000fc80008400000 */
        /* <DEDUP_REMOVED lines=56> */
[----:B------:R-:W-:Y:S06]  /*b4a0*/  @!P0 BRA `(.L_x_44) ;  /* 0x0000000000588947 */ /* 0x000fec0003800000 */
[----:B------:R-:W-:Y:S01]  /*b4b0*/  IADD3 R0, R10, 0x1800000, RZ ;  /* 0x018000000a007810 */ /* 0x000fe20007ffe0ff */
[----:B------:R-:W-:Y:S03]  /*b4c0*/  BSSY B1, `(.L_x_45) ;  /* 0x000000d000017945 */ /* 0x000fe60003800000 */
[----:B------:R-:W-:-:S04]  /*b4d0*/  LOP3.LUT R0, R0, 0x7f800000, RZ, 0xc0, !PT ;  /* 0x7f80000000007812 */ /* 0x000fc800078ec0ff */
[----:B------:R-:W-:-:S13]  /*b4e0*/  ISETP.GT.U32.AND P0, PT, R0, 0x1ffffff, PT ;  /* 0x01ffffff0000780c */ /* 0x000fda0003f04070 */
[----:B------:R-:W-:Y:S05]  /*b4f0*/  @P0 BRA `(.L_x_46) ;  /* 0x0000000000140947 */ /* 0x000fea0003800000 */
[----:B------:R-:W-:Y:S01]  /*b500*/  IMAD.MOV.U32 R6, RZ, RZ, R10 ;  /* 0x000000ffff067224 */ /* 0x000fe200078e000a */
[----:B------:R-:W-:-:S07]  /*b510*/  MOV R29, 0xb530 ;  /* 0x0000b530001d7802 */ /* 0x000fce0000000f00 */
[----:B------:R-:W-:Y:S05]  /*b520*/  CALL.REL.NOINC `($__internal_0_$__cuda_sm20_rcp_rn_f32_slowpath) ;  /* 0x00000024001c7944 */ /* 0x000fea0003c00000 */
[----:B------:R-:W-:Y:S01]  /*b530*/  MOV R25, R3 ;  /* 0x0000000300197202 */ /* 0x000fe20000000f00 */
[----:B------:R-:W-:Y:S06]  /*b540*/  BRA `(.L_x_47) ;  /* 0x0000000000107947 */ /* 0x000fec0003800000 */
.L_x_46:
[----:B------:R-:W1:Y:S02]  /*b550*/  MUFU.RCP R25, R10 ;  /* 0x0000000a00197308 */ /* 0x000e640000001000 */
[----:B-1----:R-:W-:-:S04]  /*b560*/  FFMA R0, R10, R25, -1 ;  /* 0xbf8000000a007423 */ /* 0x002fc80000000019 */
[----:B------:R-:W-:-:S04]  /*b570*/  FADD.FTZ R0, -R0, -RZ ;  /* 0x800000ff00007221 */ /* 0x000fc80000010100 */
[----:B------:R-:W-:-:S07]  /*b580*/  FFMA R25, R25, R0, R25 ;  /* 0x0000000019197223 */ /* 0x000fce0000000019 */
.L_x_47:
[----:B------:R-:W-:Y:S05]  /*b590*/  BSYNC B1 ;  /* 0x0000000000017941 */ /* 0x000fea0003800000 */
.L_x_45:
[----:B------:R-:W-:Y:S01]  /*b5a0*/  FSETP.GEU.AND P0, PT, |R10|, 1.175494350822287508e-38, PT ;  /* 0x008000000a00780b */ /* 0x000fe20003f0e200 */
[----:B------:R-:W-:-:S12]  /*b5b0*/  ULDC UR4, c[0x0][0x600] ;  /* 0x0001800000047ab9 */ /* 0x000fd80000000800 */
[----:B------:R-:W-:-:S04]  /*b5c0*/  @!P0 FMUL R10, R10, 16777216 ;  /* 0x4b8000000a0a8820 */ /* 0x000fc80000400000 */
[----:B------:R-:W1:Y:S02]  /*b5d0*/  MUFU.LG2 R0, R10 ;  /* 0x0000000a00007308 */ /* 0x000e640000000c00 */
[----:B-1----:R-:W-:-:S04]  /*b5e0*/  @!P0 FADD R0, R0, -24 ;  /* 0xc1c0000000008421 */ /* 0x002fc80000000000 */
[----:B------:R-:W-:-:S04]  /*b5f0*/  FMUL R0, R0, 0.69314718246459960938 ;  /* 0x3f31721800007820 */ /* 0x000fc80000400000 */
[----:B------:R-:W-:-:S07]  /*b600*/  FFMA R8, R11, UR4, R0 ;  /* 0x000000040b087c23 */ /* 0x000fce0008000000 */
.L_x_44:
[----:B------:R-:W-:Y:S05]  /*b610*/  BSYNC B0 ;  /* 0x0000000000007941 */ /* 0x000fea0003800000 */
.L_x_43:
[C---:B------:R-:W-:Y:S01]  /*b620*/  LOP3.LUT P0, RZ, R16.reuse, 0x3, RZ, 0xc0, !PT ;  /* 0x0000000310ff7812 */ /* 0x040fe2000780c0ff */
[----:B------:R-:W-:Y:S01]  /*b630*/  ULDC UR4, c[0x0][0x608] ;  /* 0x0001820000047ab9 */ /* 0x000fe20000000800 */
[----:B------:R-:W-:Y:S01]  /*b640*/  LOP3.LUT R0, R16, 0x60, RZ, 0xc0, !PT ;  /* 0x0000006010007812 */ /* 0x000fe200078ec0ff */
[----:B------:R-:W-:Y:S01]  /*b650*/  FMUL R25, R25, UR4 ;  /* 0x0000000419197c20 */ /* 0x000fe20008400000 */
[----:B------:R-:W-:Y:S01]  /*b660*/  ULDC.64 UR8, c[0x0][0x208] ;  /* 0x0000820000087ab9 */ /* 0x000fe20000000a00 */
[----:B------:R-:W-:Y:S01]  /*b670*/  BSSY B0, `(.L_x_48) ;  /* 0x0000040000007945 */ /* 0x000fe20003800000 */
[----:B------:R-:W-:Y:S01]  /*b680*/  SHF.R.U32.HI R23, RZ, 0x5, R0 ;  /* 0x00000005ff177819 */ /* 0x000fe20000011600 */
        /* <DEDUP_REMOVED lines=40> */
[----:B------:R-:W-:Y:S06]  /*b910*/  @P0 BRA `(.L_x_49) ;  /* 0x0000000000540947 */ /* 0x000fec0003800000 */
[----:B------:R-:W1:Y:S01]  /*b920*/  S2UR UR4, SR_CTAID.X ;  /* 0x00000000000479c3 */ /* 0x000e620000002500 */
[----:B------:R-:W-:Y:S02]  /*b930*/  SHF.R.U32.HI R0, RZ, 0x2, R16 ;  /* 0x00000002ff007819 */ /* 0x000fe40000011610 */
[----:B------:R-:W-:Y:S02]  /*b940*/  SHF.L.U32 R3, R23, 0x4, RZ ;  /* 0x0000000417037819 */ /* 0x000fe400000006ff */
[----:B------:R-:W-:-:S04]  /*b950*/  LOP3.LUT R0, R0, 0x7, RZ, 0xc0, !PT ;  /* 0x0000000700007812 */ /* 0x000fc800078ec0ff */
[----:B------:R-:W-:Y:S01]  /*b960*/  LOP3.LUT R0, R3, 0xfffffff0, R0, 0xe2, !PT ;  /* 0xfffffff003007812 */ /* 0x000fe200078ee200 */
[----:B-1----:R-:W-:-:S03]  /*b970*/  USHF.L.U32 UR6, UR4, 0x6, URZ ;  /* 0x0000000604067899 */ /* 0x002fc6000800063f */
[----:B------:R-:W-:Y:S02]  /*b980*/  ULDC.64 UR4, c[0x0][0x688] ;  /* 0x0001a20000047ab9 */ /* 0x000fe40000000a00 */
[----:B------:R-:W-:Y:S02]  /*b990*/  UIMAD UR4, UR44, UR4, UR6 ;  /* 0x000000042c0472a4 */ /* 0x000fe4000f8e0206 */
[----:B------:R-:W-:Y:S02]  /*b9a0*/  LOP3.LUT R3, R0, UR6, RZ, 0xfc, !PT ;  /* 0x0000000600037c12 */ /* 0x000fe4000f8efcff */
[----:B------:R-:W-:Y:S02]  /*b9b0*/  UIMAD UR4, UR45, UR5, UR4 ;  /* 0x000000052d0472a4 */ /* 0x000fe4000f8e0204 */
[C---:B------:R-:W-:Y:S01]  /*b9c0*/  IADD3 R4, R3.reuse, 0x8, RZ ;  /* 0x0000000803047810 */ /* 0x040fe20007ffe0ff */
[----:B------:R-:W-:Y:S02]  /*b9d0*/  ULDC UR5, c[0x0][0x288] ;  /* 0x0000a20000057ab9 */ /* 0x000fe40000000800 */
[----:B------:R-:W-:-:S02]  /*b9e0*/  ISETP.GE.U32.AND P0, PT, R3, UR5, PT ;  /* 0x0000000503007c0c */ /* 0x000fc4000bf06070 */
[----:B------:R-:W-:Y:S02]  /*b9f0*/  IADD3 R0, P2, R0, UR4, RZ ;  /* 0x0000000400007c10 */ /* 0x000fe4000ff5e0ff */
[----:B------:R-:W-:Y:S01]  /*ba00*/  ISETP.GE.U32.AND P1, PT, R4, UR5, PT ;  /* 0x0000000504007c0c */ /* 0x000fe2000bf26070 */
[----:B------:R-:W-:Y:S01]  /*ba10*/  ULDC.64 UR4, c[0x0][0x680] ;  /* 0x0001a00000047ab9 */ /* 0x000fe20000000a00 */
[----:B------:R-:W-:Y:S02]  /*ba20*/  IADD3.X R3, RZ, RZ, RZ, P2, !PT ;  /* 0x000000ffff037210 */ /* 0x000fe400017fe4ff */
[----:B------:R-:W-:-:S04]  /*ba30*/  LEA R4, P2, R0, UR4, 0x2 ;  /* 0x0000000400047c11 */ /* 0x000fc8000f8410ff */
[----:B------:R-:W-:-:S05]  /*ba40*/  LEA.HI.X R5, R0, UR5, R3, 0x2, P2 ;  /* 0x0000000500057c11 */ /* 0x000fca00090f1403 */
[----:B------:R1:W-:Y:S04]  /*ba50*/  @!P0 STG.E desc[UR8][R4.64], R9 ;  /* 0x0000000904008986 */ /* 0x0003e8000c101908 */
[----:B------:R1:W-:Y:S02]  /*ba60*/  @!P1 STG.E desc[UR8][R4.64+0x20], R8 ;  /* 0x0000200804009986 */ /* 0x0003e4000c101908 */
.L_x_49:
[----:B------:R-:W-:Y:S05]  /*ba70*/  BSYNC B0 ;  /* 0x0000000000007941 */ /* 0x000fea0003800000 */
.L_x_48:
[----:B------:R-:W-:Y:S01]  /*ba80*/  ULDC.64 UR4, c[0x0][0x730] ;  /* 0x0001cc0000047ab9 */ /* 0x000fe20000000a00 */
[-C--:B------:R-:W-:Y:S01]  /*ba90*/  FMUL R106, R106, R25.reuse ;  /* 0x000000196a6a7220 */ /* 0x080fe20000400000 */
[----:B------:R-:W-:Y:S01]  /*baa0*/  ISETP.NE.U32.AND P0, PT, RZ, UR4, PT ;  /* 0x00000004ff007c0c */ /* 0x000fe2000bf05070 */
[-C--:B------:R-:W-:Y:S01]  /*bab0*/  FMUL R40, R107, R25.reuse ;  /* 0x000000196b287220 */ /* 0x080fe20000400000 */
[-C--:B------:R-:W-:Y:S01]  /*bac0*/  FMUL R110, R110, R25.reuse ;  /* 0x000000196e6e7220 */ /* 0x080fe20000400000 */
[-C--:B------:R-:W-:Y:S01]  /*bad0*/  FMUL R36, R111, R25.reuse ;  /* 0x000000196f247220 */ /* 0x080fe20000400000 */
[----:B------:R-:W-:Y:S01]  /*bae0*/  ISETP.NE.AND.EX P0, PT, RZ, UR5, PT, P0 ;  /* 0x00000005ff007c0c */ /* 0x000fe2000bf05300 */
        /* <DEDUP_REMOVED lines=13> */
[----:B------:R-:W-:Y:S02]  /*bbc0*/  ULDC.64 UR4, c[0x0][0x728] ;  /* 0x0001ca0000047ab9 */ /* 0x000fe40000000a00 */
[----:B------:R-:W-:-:S04]  /*bbd0*/  ISETP.NE.U32.AND P0, PT, RZ, UR4, PT ;  /* 0x00000004ff007c0c */ /* 0x000fc8000bf05070 */
[----:B------:R-:W-:-:S13]  /*bbe0*/  ISETP.NE.AND.EX P0, PT, RZ, UR5, PT, P0 ;  /* 0x00000005ff007c0c */ /* 0x000fda000bf05300 */
[----:B------:R-:W-:Y:S05]  /*bbf0*/  @!P0 BRA `(.L_x_51) ;  /* 0x00000000000c8947 */ /* 0x000fea0003800000 */
[----:B-1----:R-:W1:Y:S02]  /*bc00*/  LDC.64 R4, c[0x0][0x728] ;  /* 0x0001ca00ff047b82 */ /* 0x002e640000000a00 */
[----:B-1----:R2:W5:Y:S01]  /*bc10*/  LDG.E R19, desc[UR8][R4.64] ;  /* 0x0000000804137981 */ /* 0x002562000c1e1900 */
[----:B------:R-:W-:Y:S05]  /*bc20*/  BRA `(.L_x_50) ;  /* 0x0000000000047947 */ /* 0x000fea0003800000 */
.L_x_51:
[----:B------:R-:W3:Y:S02]  /*bc30*/  LDC R19, c[0x0][0x720] ;  /* 0x0001c800ff137b82 */ /* 0x000ee40000000800 */
.L_x_50:
[----:B------:R-:W-:-:S04]  /*bc40*/  MOV R0, RZ ;  /* 0x000000ff00007202 */ /* 0x000fc80000000f00 */
[----:B------:R-:W-:-:S13]  /*bc50*/  LOP3.LUT P0, RZ, R0, 0x1bf, RZ, 0xc0, !PT ;  /* 0x000001bf00ff7812 */ /* 0x000fda000780c0ff */
[----:B------:R-:W-:Y:S05]  /*bc60*/  @!P0 BRA `(.L_x_52) ;  /* 0x0000000000408947 */ /* 0x000fea0003800000 */
[----:B------:R-:W-:Y:S01]  /*bc70*/  MOV R14, 0x0 ;  /* 0x00000000000e7802 */ /* 0x000fe20000000f00 */
[----:B------:R-:W-:Y:S01]  /*bc80*/  ULDC.64 UR4, c[0x4][0x70] ;  /* 0x01001c0000047ab9 */ /* 0x000fe20000000a00 */
[----:B------:R-:W-:Y:S01]  /*bc90*/  ULDC.64 UR6, c[0x4][0x8] ;  /* 0x0100020000067ab9 */ /* 0x000fe20000000a00 */
[----:B-12---:R-:W-:Y:S01]  /*bca0*/  IMAD.U32 R4, RZ, RZ, UR4 ;  /* 0x00000004ff047e24 */ /* 0x006fe2000f8e00ff */
[----:B------:R-:W-:Y:S01]  /*bcb0*/  MOV R5, UR5 ;  /* 0x0000000500057c02 */ /* 0x000fe20008000f00 */
[----:B------:R-:W-:Y:S01]  /*bcc0*/  ULDC.64 UR4, c[0x4][0x78] ;  /* 0x01001e0000047ab9 */ /* 0x000fe20000000a00 */
[----:B------:R-:W1:Y:S01]  /*bcd0*/  LDC.64 R14, c[0x4][R14] ;  /* 0x010000000e0e7b82 */ /* 0x000e620000000a00 */
[----:B------:R-:W-:Y:S01]  /*bce0*/  MOV R6, UR4 ;  /* 0x0000000400067c02 */ /* 0x000fe20008000f00 */
[----:B------:R-:W-:Y:S01]  /*bcf0*/  IMAD.U32 R11, RZ, RZ, UR7 ;  /* 0x00000007ff0b7e24 */ /* 0x000fe2000f8e00ff */
[----:B------:R-:W-:Y:S02]  /*bd00*/  MOV R7, UR5 ;  /* 0x0000000500077c02 */ /* 0x000fe40008000f00 */
[----:B------:R-:W-:-:S02]  /*bd10*/  MOV R10, UR6 ;  /* 0x00000006000a7c02 */ /* 0x000fc40008000f00 */
[----:B------:R-:W-:Y:S02]  /*bd20*/  MOV R8, 0x70 ;  /* 0x0000007000087802 */ /* 0x000fe40000000f00 */
[----:B------:R-:W-:Y:S02]  /*bd30*/  MOV R12, 0x1 ;  /* 0x00000001000c7802 */ /* 0x000fe40000000f00 */
[----:B------:R-:W-:-:S07]  /*bd40*/  MOV R13, RZ ;  /* 0x000000ff000d7202 */ /* 0x000fce0000000f00 */
[----:B------:R-:W-:-:S07]  /*bd50*/  LEPC R20, `(.L_x_52) ;  /* 0x000000001014794e */ /* 0x000fce0000000000 */
[----:B-1-3-5:R-:W-:Y:S05]  /*bd60*/  CALL.ABS.NOINC R14 ;  /* 0x000000000e007343 */ /* 0x02afea0003c00000 */
.L_x_52:
[----:B------:R-:W-:-:S13]  /*bd70*/  LOP3.LUT P0, RZ, R2, 0x1bf, RZ, 0xc0, !PT ;  /* 0x000001bf02ff7812 */ /* 0x000fda000780c0ff */
[----:B------:R-:W-:Y:S05]  /*bd80*/  @!P0 BRA `(.L_x_53) ;  /* 0x0000000000408947 */ /* 0x000fea0003800000 */
[----:B------:R-:W-:Y:S01]  /*bd90*/  MOV R14, 0x0 ;  /* 0x00000000000e7802 */ /* 0x000fe20000000f00 */
[----:B------:R-:W-:Y:S01]  /*bda0*/  ULDC.64 UR4, c[0x4][0x70] ;  /* 0x01001c0000047ab9 */ /* 0x000fe20000000a00 */
[----:B------:R-:W-:Y:S01]  /*bdb0*/  ULDC.64 UR6, c[0x4][0x78] ;  /* 0x01001e0000067ab9 */ /* 0x000fe20000000a00 */
[----:B-12---:R-:W-:Y:S01]  /*bdc0*/  MOV R4, UR4 ;  /* 0x0000000400047c02 */ /* 0x006fe20008000f00 */
[----:B------:R-:W-:Y:S01]  /*bdd0*/  IMAD.U32 R5, RZ, RZ, UR5 ;  /* 0x00000005ff057e24 */ /* 0x000fe2000f8e00ff */
[----:B------:R-:W-:Y:S01]  /*bde0*/  ULDC.64 UR4, c[0x4][0x10] ;  /* 0x0100040000047ab9 */ /* 0x000fe20000000a00 */
[----:B------:R-:W1:Y:S01]  /*bdf0*/  LDC.64 R14, c[0x4][R14] ;  /* 0x010000000e0e7b82 */ /* 0x000e620000000a00 */
[----:B------:R-:W-:Y:S01]  /*be00*/  MOV R6, UR6 ;  /* 0x0000000600067c02 */ /* 0x000fe20008000f00 */
[----:B------:R-:W-:Y:S01]  /*be10*/  IMAD.MOV.U32 R8, RZ, RZ, 0x70 ;  /* 0x00000070ff087424 */ /* 0x000fe200078e00ff */
[----:B------:R-:W-:Y:S02]  /*be20*/  MOV R7, UR7 ;  /* 0x0000000700077c02 */ /* 0x000fe40008000f00 */
[----:B------:R-:W-:-:S02]  /*be30*/  MOV R10, UR4 ;  /* 0x00000004000a7c02 */ /* 0x000fc40008000f00 */
[----:B------:R-:W-:Y:S02]  /*be40*/  MOV R11, UR5 ;  /* 0x00000005000b7c02 */ /* 0x000fe40008000f00 */
[----:B------:R-:W-:Y:S02]  /*be50*/  MOV R12, 0x1 ;  /* 0x00000001000c7802 */ /* 0x000fe40000000f00 */
[----:B------:R-:W-:-:S07]  /*be60*/  MOV R13, RZ ;  /* 0x000000ff000d7202 */ /* 0x000fce0000000f00 */
[----:B------:R-:W-:-:S07]  /*be70*/  LEPC R20, `(.L_x_53) ;  /* 0x000000001014794e */ /* 0x000fce0000000000 */
[----:B-1-3-5:R-:W-:Y:S05]  /*be80*/  CALL.ABS.NOINC R14 ;  /* 0x000000000e007343 */ /* 0x02afea0003c00000 */
.L_x_53:
[----:B------:R-:W-:Y:S01]  /*be90*/  ULDC.64 UR4, c[0x0][0x730] ;  /* 0x0001cc0000047ab9 */ /* 0x000fe20000000a00 */
[----:B------:R-:W-:Y:S01]  /*bea0*/  SHF.L.U32 R0, R16, 0x5, RZ ;  /* 0x0000000510007819 */ /* 0x000fe200000006ff */
[----:B------:R-:W-:Y:S01]  /*beb0*/  VIADD R17, R17, 0x1f ;  /* 0x0000001f11117836 */ /* 0x000fe20000000000 */
[----:B------:R-:W-:Y:S02]  /*bec0*/  ISETP.NE.U32.AND P0, PT, RZ, UR4, PT ;  /* 0x00000004ff007c0c */ /* 0x000fe4000bf05070 */
[----:B-12---:R-:W-:Y:S02]  /*bed0*/  SHF.R.U32.HI R4, RZ, 0x1, R16 ;  /* 0x00000001ff047819 */ /* 0x006fe40000011610 */
[----:B------:R-:W-:Y:S02]  /*bee0*/  ISETP.NE.AND.EX P0, PT, RZ, UR5, PT, P0 ;  /* 0x00000005ff007c0c */ /* 0x000fe4000bf05300 */
[C---:B------:R-:W-:Y:S02]  /*bef0*/  LOP3.LUT R3, R0.reuse, 0xc0, RZ, 0xc0, !PT ;  /* 0x000000c000037812 */ /* 0x040fe400078ec0ff */
[----:B------:R-:W-:-:S02]  /*bf00*/  LOP3.LUT R6, R0, 0x20, RZ, 0xc0, !PT ;  /* 0x0000002000067812 */ /* 0x000fc400078ec0ff */
[----:B------:R-:W-:Y:S02]  /*bf10*/  LOP3.LUT R3, R3, 0x8, R4, 0xf8, !PT ;  /* 0x0000000803037812 */ /* 0x000fe400078ef804 */
[----:B------:R-:W-:Y:S02]  /*bf20*/  SHF.L.U32 R4, R16, 0x2, RZ ;  /* 0x0000000210047819 */ /* 0x000fe400000006ff */
[----:B------:R-:W-:Y:S02]  /*bf30*/  LEA R6, R23, R6, 0x9 ;  /* 0x0000000617067211 */ /* 0x000fe400078e48ff */
[----:B------:R-:W-:Y:S01]  /*bf40*/  LOP3.LUT R3, R3, 0x18, R4, 0x78, !PT ;  /* 0x0000001803037812 */ /* 0x000fe200078e7804 */
[----:B---3-5:R-:W1:Y:S01]  /*bf50*/  @P0 LDC R19, c[0x0][0x720] ;  /* 0x0001c800ff130b82 */ /* 0x028e620000000800 */
[----:B------:R-:W-:Y:S02]  /*bf60*/  LOP3.LUT R0, R0, 0x100, RZ, 0xc0, !PT ;  /* 0x0000010000007812 */ /* 0x000fe400078ec0ff */
[----:B------:R-:W-:-:S02]  /*bf70*/  ISETP.GT.U32.AND P1, PT, R17, 0x3e, PT ;  /* 0x0000003e1100780c */ /* 0x000fc40003f24070 */
[----:B------:R-:W-:Y:S02]  /*bf80*/  IADD3 R3, R3, R6, R0 ;  /* 0x0000000603037210 */ /* 0x000fe40007ffe000 */
[----:B------:R-:W-:Y:S02]  /*bf90*/  LOP3.LUT P0, RZ, R16, 0x4, RZ, 0xc0, !PT ;  /* 0x0000000410ff7812 */ /* 0x000fe4000780c0ff */
[----:B------:R-:W-:Y:S01]  /*bfa0*/  LEA R3, R3, R2, 0x1 ;  /* 0x0000000203037211 */ /* 0x000fe200078e08ff */
[-C--:B-1----:R-:W-:Y:S01]  /*bfb0*/  FMUL R5, R186, R19.reuse ;  /* 0x00000013ba057220 */ /* 0x082fe20000400000 */
        /* <DEDUP_REMOVED lines=15> */
[----:B------:R-:W-:Y:S01]  /*c0b0*/  F2FP.BF16.F32.PACK_AB R5, R0, R5 ;  /* 0x000000050005723e */ /* 0x000fe200000010ff */
[-C--:B------:R-:W-:Y:S01]  /*c0c0*/  FMUL R13, R56, R19.reuse ;  /* 0x00000013380d7220 */ /* 0x080fe20000400000 */
[----:B------:R-:W-:Y:S01]  /*c0d0*/  MOV R0, 0x10 ;  /* 0x0000001000007802 */ /* 0x000fe20000000f00 */
        /* <DEDUP_REMOVED lines=95> */
[----:B------:R-:W-:-:S02]  /*c6d0*/  F2FP.BF16.F32.PACK_AB R7, R8, R7 ;  /* 0x000000070807723e */ /* 0x000fc400000010ff */
[----:B------:R-:W-:Y:S02]  /*c6e0*/  F2FP.BF16.F32.PACK_AB R9, R10, R9 ;  /* 0x000000090a09723e */ /* 0x000fe400000010ff */
[----:B------:R-:W-:Y:S02]  /*c6f0*/  F2FP.BF16.F32.PACK_AB R4, R185, R4 ;  /* 0x00000004b904723e */ /* 0x000fe400000010ff */
[----:B------:R-:W-:Y:S02]  /*c700*/  F2FP.BF16.F32.PACK_AB R6, R189, R6 ;  /* 0x00000006bd06723e */ /* 0x000fe400000010ff */
[----:B------:R-:W-:Y:S02]  /*c710*/  F2FP.BF16.F32.PACK_AB R8, R193, R192 ;  /* 0x000000c0c108723e */ /* 0x000fe400000010ff */
[----:B------:R-:W-:Y:S02]  /*c720*/  F2FP.BF16.F32.PACK_AB R10, R197, R196 ;  /* 0x000000c4c50a723e */ /* 0x000fe400000010ff */
[----:B------:R-:W-:-:S02]  /*c730*/  F2FP.BF16.F32.PACK_AB R11, R12, R11 ;  /* 0x0000000b0c0b723e */ /* 0x000fc400000010ff */
[----:B------:R-:W-:Y:S02]  /*c740*/  SEL R0, R0, 0xfffffff0, !P0 ;  /* 0xfffffff000007807 */ /* 0x000fe40004000000 */
[----:B------:R-:W-:Y:S01]  /*c750*/  IADD3 R19, R3, 0x1000, RZ ;  /* 0x0000100003137810 */ /* 0x000fe20007ffe0ff */
[----:B------:R-:W-:Y:S06]  /*c760*/  @P1 BRA `(.L_x_54) ;  /* 0x0000000000041947 */ /* 0x000fec0003800000 */
[----:B------:R-:W-:-:S04]  /*c770*/  DEPBAR.LE SB0, 0x1 ;  /* 0x000080400000791a */ /* 0x000fc80000000000 */
.L_x_54:
[----:B------:R-:W-:Y:S05]  /*c780*/  WARPSYNC.ALL ;  /* 0x0000000000007948 */ /* 0x000fea0003800000 */
[----:B------:R-:W-:Y:S01]  /*c790*/  BAR.SYNC.DEFER_BLOCKING 0x1, 0x80 ;  /* 0x0042000000007b1d */ /* 0x000fe20000010000 */
[C---:B------:R-:W-:Y:S02]  /*c7a0*/  LEA R22, R0.reuse, R19, 0x1 ;  /* 0x0000001300167211 */ /* 0x040fe400078e08ff */
[----:B------:R-:W-:Y:S02]  /*c7b0*/  LEA R0, R0, R3, 0x1 ;  /* 0x0000000300007211 */ /* 0x000fe400078e08ff */
[----:B------:R-:W-:Y:S01]  /*c7c0*/  F2FP.BF16.F32.PACK_AB R13, R13, R14 ;  /* 0x0000000e0d0d723e */ /* 0x000fe200000010ff */
[----:B------:R-:W-:Y:S01]  /*c7d0*/  BSSY B0, `(.L_x_55) ;  /* 0x000001e000007945 */ /* 0x000fe20003800000 */
[----:B------:R-:W-:-:S02]  /*c7e0*/  F2FP.BF16.F32.PACK_AB R15, R15, R16 ;  /* 0x000000100f0f723e */ /* 0x000fc400000010ff */
[----:B------:R-:W-:Y:S02]  /*c7f0*/  F2FP.BF16.F32.PACK_AB R12, R169, R168 ;  /* 0x000000a8a90c723e */ /* 0x000fe400000010ff */
[----:B------:R-:W-:Y:S02]  /*c800*/  F2FP.BF16.F32.PACK_AB R14, R173, R172 ;  /* 0x000000acad0e723e */ /* 0x000fe400000010ff */
[----:B------:R-:W-:Y:S02]  /*c810*/  F2FP.BF16.F32.PACK_AB R16, R177, R176 ;  /* 0x000000b0b110723e */ /* 0x000fe400000010ff */
[----:B------:R-:W-:Y:S02]  /*c820*/  F2FP.BF16.F32.PACK_AB R17, R17, R20 ;  /* 0x000000141111723e */ /* 0x000fe400000010ff */
[----:B------:R-:W-:Y:S02]  /*c830*/  F2FP.BF16.F32.PACK_AB R18, R181, R180 ;  /* 0x000000b4b512723e */ /* 0x000fe400000010ff */
[----:B------:R-:W-:Y:S01]  /*c840*/  F2FP.BF16.F32.PACK_AB R19, R21, R48 ;  /* 0x000000301513723e */ /* 0x000fe200000010ff */
[----:B------:R1:W-:Y:S04]  /*c850*/  STSM.16.M88.4 [R3], R4 ;  /* 0x0000000403007844 */ /* 0x0003e80000000200 */
[----:B------:R1:W-:Y:S01]  /*c860*/  STSM.16.M88.4 [R0], R8 ;  /* 0x0000000800007844 */ /* 0x0003e20000000200 */
[----:B------:R-:W-:Y:S01]  /*c870*/  @!PT LDS RZ, [RZ] ;  /* 0x00000000fffff984 */ /* 0x000fe20000000800 */
[----:B------:R-:W-:Y:S01]  /*c880*/  @!PT LDS RZ, [RZ] ;  /* 0x00000000fffff984 */ /* 0x000fe20000000800 */
[----:B------:R-:W-:Y:S01]  /*c890*/  @!PT LDS RZ, [RZ] ;  /* 0x00000000fffff984 */ /* 0x000fe20000000800 */
[----:B------:R-:W-:Y:S01]  /*c8a0*/  @!PT LDS RZ, [RZ] ;  /* 0x00000000fffff984 */ /* 0x000fe20000000800 */
[----:B------:R2:W-:Y:S06]  /*c8b0*/  MEMBAR.ALL.CTA ;  /* 0x0000000000007992 */ /* 0x0005ec0000008000 */
[----:B--2---:R-:W2:Y:S02]  /*c8c0*/  FENCE.VIEW.ASYNC.S ;  /* 0x00000000000073c6 */ /* 0x004ea40000000000 */
[----:B--2---:R-:W-:Y:S06]  /*c8d0*/  BAR.SYNC.DEFER_BLOCKING 0x1, 0x80 ;  /* 0x0042000000007b1d */ /* 0x004fec0000010000 */
[----:B------:R-:W-:Y:S05]  /*c8e0*/  @P1 BRA `(.L_x_56) ;  /* 0x0000000000301947 */ /* 0x000fea0003800000 */
[----:B------:R-:W2:Y:S01]  /*c8f0*/  S2UR UR10, SR_CTAID.X ;  /* 0x00000000000a79c3 */ /* 0x000ea20000002500 */
[----:B------:R-:W-:Y:S01]  /*c900*/  ULDC.64 UR4, c[0x0][0x198] ;  /* 0x0000660000047ab9 */ /* 0x000fe20000000a00 */
[----:B------:R-:W-:Y:S01]  /*c910*/  R2UR UR8, R2 ;  /* 0x00000000020872ca */ /* 0x000fe200000e0000 */
[----:B------:R-:W-:Y:S01]  /*c920*/  UIADD3 UR4, UP0, UR4, 0x670, URZ ;  /* 0x0000067004047890 */ /* 0x000fe2000ff1e03f */
[----:B------:R-:W-:Y:S01]  /*c930*/  UMOV UR9, URZ ;  /* 0x0000003f00097c82 */ /* 0x000fe20008000000 */
[----:B------:R-:W-:Y:S02]  /*c940*/  UMOV UR11, UR44 ;  /* 0x0000002c000b7c82 */ /* 0x000fe40008000000 */
[----:B------:R-:W-:Y:S01]  /*c950*/  UIADD3.X UR5, URZ, UR5, URZ, UP0, !UPT ;  /* 0x000000053f057290 */ /* 0x000fe200087fe43f */
[----:B------:R-:W-:Y:S01]  /*c960*/  UMOV UR12, UR45 ;  /* 0x0000002d000c7c82 */ /* 0x000fe20008000000 */
[----:B--2---:R-:W-:-:S09]  /*c970*/  USHF.L.U32 UR10, UR10, 0x6, URZ ;  /* 0x000000060a0a7899 */ /* 0x004fd2000800063f */
[----:B------:R2:W-:Y:S01]  /*c980*/  UTMASTG.4D [UR8], [UR4] ;  /* 0x00000008040073b5 */ /* 0x0005e20008018000 */
[----:B------:R0:W-:Y:S01]  /*c990*/  UTMACMDFLUSH ;  /* 0x00000000000079b7 */ /* 0x0001e20000000000 */
[----:B--2---:R-:W-:-:S04]  /*c9a0*/  DEPBAR.LE SB0, 0x1 ;  /* 0x000080400000791a */ /* 0x004fc80000000000 */
.L_x_56:
[----:B------:R-:W-:Y:S05]  /*c9b0*/  BSYNC B0 ;  /* 0x0000000000007941 */ /* 0x000fea0003800000 */
.L_x_55:
[----:B------:R-:W-:Y:S01]  /*c9c0*/  BAR.SYNC.DEFER_BLOCKING 0x1, 0x80 ;  /* 0x0042000000007b1d */ /* 0x000fe20000010000 */
[----:B-1----:R-:W-:Y:S02]  /*c9d0*/  F2FP.BF16.F32.PACK_AB R4, R153, R152 ;  /* 0x000000989904723e */ /* 0x002fe400000010ff */
[----:B------:R-:W-:Y:S02]  /*c9e0*/  F2FP.BF16.F32.PACK_AB R5, R23, R50 ;  /* 0x000000321705723e */ /* 0x000fe400000010ff */
[----:B------:R-:W-:Y:S01]  /*c9f0*/  F2FP.BF16.F32.PACK_AB R6, R157, R156 ;  /* 0x0000009c9d06723e */ /* 0x000fe200000010ff */
[----:B------:R-:W-:Y:S01]  /*ca00*/  BSSY B0, `(.L_x_57) ;  /* 0x000001d000007945 */ /* 0x000fe20003800000 */
[----:B------:R-:W-:Y:S02]  /*ca10*/  F2FP.BF16.F32.PACK_AB R7, R25, R52 ;  /* 0x000000341907723e */ /* 0x000fe400000010ff */
[----:B------:R-:W-:Y:S02]  /*ca20*/  F2FP.BF16.F32.PACK_AB R8, R161, R160 ;  /* 0x000000a0a108723e */ /* 0x000fe400000010ff */
[----:B------:R-:W-:-:S02]  /*ca30*/  F2FP.BF16.F32.PACK_AB R9, R27, R54 ;  /* 0x000000361b09723e */ /* 0x000fc400000010ff */
[----:B------:R-:W-:Y:S02]  /*ca40*/  F2FP.BF16.F32.PACK_AB R10, R165, R164 ;  /* 0x000000a4a50a723e */ /* 0x000fe400000010ff */
[----:B------:R-:W-:Y:S01]  /*ca50*/  F2FP.BF16.F32.PACK_AB R11, R29, R166 ;  /* 0x000000a61d0b723e */ /* 0x000fe200000010ff */
[----:B------:R1:W-:Y:S04]  /*ca60*/  STSM.16.M88.4 [R3+0x1000], R12 ;  /* 0x0010000c03007844 */ /* 0x0003e80000000200 */
[----:B------:R1:W-:Y:S01]  /*ca70*/  STSM.16.M88.4 [R0+0x1000], R16 ;  /* 0x0010001000007844 */ /* 0x0003e20000000200 */
        /* <DEDUP_REMOVED lines=9> */
[----:B------:R-:W-:Y:S01]  /*cb10*/  R2UR UR8, R2 ;  /* 0x00000000020872ca */ /* 0x000fe200000e0000 */
[----:B------:R-:W-:Y:S01]  /*cb20*/  ULDC.64 UR4, c[0x0][0x198] ;  /* 0x0000660000047ab9 */ /* 0x000fe20000000a00 */
[----:B------:R-:W-:Y:S01]  /*cb30*/  UMOV UR9, 0x20 ;  /* 0x0000002000097882 */ /* 0x000fe20000000000 */
[----:B------:R-:W-:Y:S01]  /*cb40*/  UIADD3 UR4, UP0, UR4, 0x670, URZ ;  /* 0x0000067004047890 */ /* 0x000fe2000ff1e03f */
[----:B------:R-:W-:Y:S01]  /*cb50*/  UMOV UR11, UR44 ;  /* 0x0000002c000b7c82 */ /* 0x000fe20008000000 */
[----:B------:R-:W-:Y:S02]  /*cb60*/  UMOV UR12, UR45 ;  /* 0x0000002d000c7c82 */ /* 0x000fe40008000000 */
[----:B------:R-:W-:-:S06]  /*cb70*/  UIADD3.X UR5, URZ, UR5, URZ, UP0, !UPT ;  /* 0x000000053f057290 */ /* 0x000fcc00087fe43f */
[----:B------:R-:W-:Y:S02]  /*cb80*/  UIADD3 UR8, UR8, 0x1000, URZ ;  /* 0x0000100008087890 */ /* 0x000fe4000fffe03f */
[----:B--2---:R-:W-:-:S09]  /*cb90*/  USHF.L.U32 UR10, UR10, 0x6, URZ ;  /* 0x000000060a0a7899 */ /* 0x004fd2000800063f */
[----:B------:R2:W-:Y:S01]  /*cba0*/  UTMASTG.4D [UR8], [UR4] ;  /* 0x00000008040073b5 */ /* 0x0005e20008018000 */
[----:B------:R0:W-:Y:S01]  /*cbb0*/  UTMACMDFLUSH ;  /* 0x00000000000079b7 */ /* 0x0001e20000000000 */
[----:B--2---:R-:W-:-:S04]  /*cbc0*/  DEPBAR.LE SB0, 0x1 ;  /* 0x000080400000791a */ /* 0x004fc80000000000 */
.L_x_58:
[----:B------:R-:W-:Y:S05]  /*cbd0*/  BSYNC B0 ;  /* 0x0000000000007941 */ /* 0x000fea0003800000 */
.L_x_57:
[----:B------:R-:W-:Y:S01]  /*cbe0*/  BAR.SYNC.DEFER_BLOCKING 0x1, 0x80 ;  /* 0x0042000000007b1d */ /* 0x000fe20000010000 */
[----:B------:R-:W-:Y:S02]  /*cbf0*/  F2FP.BF16.F32.PACK_AB R144, R145, R144 ;  /* 0x000000909190723e */ /* 0x000fe400000010ff */
[----:B-1----:R-:W-:Y:S02]  /*cc00*/  F2FP.BF16.F32.PACK_AB R12, R137, R136 ;  /* 0x00000088890c723e */ /* 0x002fe400000010ff */
[----:B------:R-:W-:Y:S01]  /*cc10*/  F2FP.BF16.F32.PACK_AB R13, R46, R31 ;  /* 0x0000001f2e0d723e */ /* 0x000fe200000010ff */
[----:B------:R-:W-:Y:S01]  /*cc20*/  BSSY B0, `(.L_x_59) ;  /* 0x000001c000007945 */ /* 0x000fe20003800000 */
[----:B------:R-:W-:Y:S02]  /*cc30*/  F2FP.BF16.F32.PACK_AB R14, R141, R140 ;  /* 0x0000008c8d0e723e */ /* 0x000fe400000010ff */
[----:B------:R-:W-:Y:S02]  /*cc40*/  F2FP.BF16.F32.PACK_AB R15, R44, R33 ;  /* 0x000000212c0f723e */ /* 0x000fe400000010ff */
[----:B------:R-:W-:-:S02]  /*cc50*/  F2FP.BF16.F32.PACK_AB R145, R42, R35 ;  /* 0x000000232a91723e */ /* 0x000fc400000010ff */
        /* <DEDUP_REMOVED lines=16> */
[----:B------:R-:W-:Y:S01]  /*cd60*/  UMOV UR9, 0x40 ;  /* 0x0000004000097882 */ /* 0x000fe20000000000 */
[----:B------:R-:W-:Y:S02]  /*cd70*/  UMOV UR11, UR44 ;  /* 0x0000002c000b7c82 */ /* 0x000fe40008000000 */
[----:B------:R-:W-:Y:S01]  /*cd80*/  UIADD3.X UR5, URZ, UR5, URZ, UP0, !UPT ;  /* 0x000000053f057290 */ /* 0x000fe200087fe43f */
[----:B------:R-:W-:Y:S01]  /*cd90*/  UMOV UR12, UR45 ;  /* 0x0000002d000c7c82 */ /* 0x000fe20008000000 */
[----:B--2---:R-:W-:-:S09]  /*cda0*/  USHF.L.U32 UR10, UR10, 0x6, URZ ;  /* 0x000000060a0a7899 */ /* 0x004fd2000800063f */
[----:B------:R2:W-:Y:S01]  /*cdb0*/  UTMASTG.4D [UR8], [UR4] ;  /* 0x00000008040073b5 */ /* 0x0005e20008018000 */
[----:B------:R0:W-:Y:S01]  /*cdc0*/  UTMACMDFLUSH ;  /* 0x00000000000079b7 */ /* 0x0001e20000000000 */
[----:B--2---:R-:W-:-:S04]  /*cdd0*/  DEPBAR.LE SB0, 0x1 ;  /* 0x000080400000791a */ /* 0x004fc80000000000 */
.L_x_60:
[----:B------:R-:W-:Y:S05]  /*cde0*/  BSYNC B0 ;  /* 0x0000000000007941 */ /* 0x000fea0003800000 */
.L_x_59:
[----:B------:R-:W-:Y:S01]  /*cdf0*/  BAR.SYNC.DEFER_BLOCKING 0x1, 0x80 ;  /* 0x0042000000007b1d */ /* 0x000fe20000010000 */
[----:B------:R-:W-:Y:S02]  /*ce00*/  F2FP.BF16.F32.PACK_AB R120, R121, R120 ;  /* 0x000000787978723e */ /* 0x000fe400000010ff */
        /* <DEDUP_REMOVED lines=9> */
[----:B------:R2:W-:Y:S01]  /*cea0*/  STSM.16.M88.4 [R22], R144 ;  /* 0x0000009016007844 */ /* 0x0005e20000000200 */
[----:B------:R-:W-:Y:S01]  /*ceb0*/  @!PT LDS RZ, [RZ] ;  /* 0x00000000fffff984 */ /* 0x000fe20000000800 */
[----:B------:R-:W-:Y:S01]  /*cec0*/  @!PT LDS RZ, [RZ] ;  /* 0x00000000fffff984 */ /* 0x000fe20000000800 */
[----:B------:R-:W-:Y:S01]  /*ced0*/  @!PT LDS RZ, [RZ] ;  /* 0x00000000fffff984 */ /* 0x000fe20000000800 */
[----:B------:R-:W-:Y:S01]  /*cee0*/  @!PT LDS RZ, [RZ] ;  /* 0x00000000fffff984 */ /* 0x000fe20000000800 */
[----:B------:R3:W-:Y:S06]  /*cef0*/  MEMBAR.ALL.CTA ;  /* 0x0000000000007992 */ /* 0x0007ec0000008000 */
[----:B---3--:R-:W3:Y:S02]  /*cf00*/  FENCE.VIEW.ASYNC.S ;  /* 0x00000000000073c6 */ /* 0x008ee40000000000 */
[----:B---3--:R-:W-:Y:S06]  /*cf10*/  BAR.SYNC.DEFER_BLOCKING 0x1, 0x80 ;  /* 0x0042000000007b1d */ /* 0x008fec0000010000 */
[----:B------:R-:W-:Y:S05]  /*cf20*/  @P1 BRA `(.L_x_62) ;  /* 0x0000000000341947 */ /* 0x000fea0003800000 */
[----:B------:R-:W3:Y:S01]  /*cf30*/  S2UR UR10, SR_CTAID.X ;  /* 0x00000000000a79c3 */ /* 0x000ee20000002500 */
        /* <DEDUP_REMOVED lines=8> */
[----:B---3--:R-:W-:-:S09]  /*cfc0*/  USHF.L.U32 UR10, UR10, 0x6, URZ ;  /* 0x000000060a0a7899 */ /* 0x008fd2000800063f */
[----:B------:R3:W-:Y:S01]  /*cfd0*/  UTMASTG.4D [UR8], [UR4] ;  /* 0x00000008040073b5 */ /* 0x0007e20008018000 */
[----:B------:R0:W-:Y:S01]  /*cfe0*/  UTMACMDFLUSH ;  /* 0x00000000000079b7 */ /* 0x0001e20000000000 */
[----:B---3--:R-:W-:-:S04]  /*cff0*/  DEPBAR.LE SB0, 0x1 ;  /* 0x000080400000791a */ /* 0x008fc80000000000 */
.L_x_62:
[----:B------:R-:W-:Y:S05]  /*d000*/  BSYNC B0 ;  /* 0x0000000000007941 */ /* 0x000fea0003800000 */
.L_x_61:
        /* <DEDUP_REMOVED lines=17> */
[----:B----4-:R-:W4:Y:S02]  /*d120*/  FENCE.VIEW.ASYNC.S ;  /* 0x00000000000073c6 */ /* 0x010f240000000000 */
[----:B----4-:R-:W-:Y:S06]  /*d130*/  BAR.SYNC.DEFER_BLOCKING 0x1, 0x80 ;  /* 0x0042000000007b1d */ /* 0x010fec0000010000 */
[----:B------:R-:W-:Y:S05]  /*d140*/  @P1 BRA `(.L_x_64) ;  /* 0x0000000000301947 */ /* 0x000fea0003800000 */
[----:B------:R-:W4:Y:S01]  /*d150*/  S2UR UR10, SR_CTAID.X ;  /* 0x00000000000a79c3 */ /* 0x000f220000002500 */
[----:B------:R-:W-:Y:S01]  /*d160*/  ULDC.64 UR4, c[0x0][0x198] ;  /* 0x0000660000047ab9 */ /* 0x000fe20000000a00 */
[----:B------:R-:W-:Y:S01]  /*d170*/  R2UR UR8, R2 ;  /* 0x00000000020872ca */ /* 0x000fe200000e0000 */
[----:B------:R-:W-:Y:S01]  /*d180*/  UIADD3 UR4, UP0, UR4, 0x670, URZ ;  /* 0x0000067004047890 */ /* 0x000fe2000ff1e03f */
[----:B------:R-:W-:Y:S01]  /*d190*/  UMOV UR9, 0x80 ;  /* 0x0000008000097882 */ /* 0x000fe20000000000 */
[----:B------:R-:W-:Y:S02]  /*d1a0*/  UMOV UR11, UR44 ;  /* 0x0000002c000b7c82 */ /* 0x000fe40008000000 */
[----:B------:R-:W-:Y:S01]  /*d1b0*/  UIADD3.X UR5, URZ, UR5, URZ, UP0, !UPT ;  /* 0x000000053f057290 */ /* 0x000fe200087fe43f */
[----:B------:R-:W-:Y:S01]  /*d1c0*/  UMOV UR12, UR45 ;  /* 0x0000002d000c7c82 */ /* 0x000fe20008000000 */
[----:B----4-:R-:W-:-:S09]  /*d1d0*/  USHF.L.U32 UR10, UR10, 0x6, URZ ;  /* 0x000000060a0a7899 */ /* 0x010fd2000800063f */
[----:B------:R4:W-:Y:S01]  /*d1e0*/  UTMASTG.4D [UR8], [UR4] ;  /* 0x00000008040073b5 */ /* 0x0009e20008018000 */
[----:B------:R0:W-:Y:S01]  /*d1f0*/  UTMACMDFLUSH ;  /* 0x00000000000079b7 */ /* 0x0001e20000000000 */
[----:B----4-:R-:W-:-:S04]  /*d200*/  DEPBAR.LE SB0, 0x1 ;  /* 0x000080400000791a */ /* 0x010fc80000000000 */
.L_x_64:
[----:B------:R-:W-:Y:S05]  /*d210*/  BSYNC B0 ;  /* 0x0000000000007941 */ /* 0x000fea0003800000 */
.L_x_63:
        /* <DEDUP_REMOVED lines=17> */
[----:B-----5:R-:W5:Y:S02]  /*d330*/  FENCE.VIEW.ASYNC.S ;  /* 0x00000000000073c6 */ /* 0x020f640000000000 */
[----:B-----5:R-:W-:Y:S06]  /*d340*/  BAR.SYNC.DEFER_BLOCKING 0x1, 0x80 ;  /* 0x0042000000007b1d */ /* 0x020fec0000010000 */
[----:B------:R-:W-:Y:S05]  /*d350*/  @P1 BRA `(.L_x_66) ;  /* 0x0000000000341947 */ /* 0x000fea0003800000 */
[----:B------:R-:W5:Y:S01]  /*d360*/  S2UR UR10, SR_CTAID.X ;  /* 0x00000000000a79c3 */ /* 0x000f620000002500 */
        /* <DEDUP_REMOVED lines=8> */
[----:B-----5:R-:W-:-:S09]  /*d3f0*/  USHF.L.U32 UR10, UR10, 0x6, URZ ;  /* 0x000000060a0a7899 */ /* 0x020fd2000800063f */
[----:B------:R1:W-:Y:S01]  /*d400*/  UTMASTG.4D [UR8], [UR4] ;  /* 0x00000008040073b5 */ /* 0x0003e20008018000 */
[----:B------:R0:W-:Y:S01]  /*d410*/  UTMACMDFLUSH ;  /* 0x00000000000079b7 */ /* 0x0001e20000000000 */
[----:B-1----:R-:W-:-:S04]  /*d420*/  DEPBAR.LE SB0, 0x1 ;  /* 0x000080400000791a */ /* 0x002fc80000000000 */
.L_x_66:
[----:B------:R-:W-:Y:S05]  /*d430*/  BSYNC B0 ;  /* 0x0000000000007941 */ /* 0x000fea0003800000 */
.L_x_65:
[----:B------:R-:W-:Y:S06]  /*d440*/  BAR.SYNC.DEFER_BLOCKING 0x1, 0x80 ;  /* 0x0042000000007b1d */ /* 0x000fec0000010000 */
[----:B------:R-:W-:Y:S01]  /*d450*/  BSSY B0, `(.L_x_67) ;  /* 0x0000016000007945 */ /* 0x000fe20003800000 */
[----:B------:R1:W-:Y:S04]  /*d460*/  STSM.16.M88.4 [R3], R88 ;  /* 0x0000005803007844 */ /* 0x0003e80000000200 */
        /* <DEDUP_REMOVED lines=10> */
[----:B------:R-:W-:Y:S01]  /*d510*/  ULDC.64 UR4, c[0x0][0x198] ;  /* 0x0000660000047ab9 */ /* 0x000fe20000000a00 */
[----:B------:R-:W-:Y:S01]  /*d520*/  R2UR UR8, R2 ;  /* 0x00000000020872ca */ /* 0x000fe200000e0000 */
[----:B------:R-:W-:Y:S01]  /*d530*/  UIADD3 UR4, UP0, UR4, 0x670, URZ ;  /* 0x0000067004047890 */ /* 0x000fe2000ff1e03f */
[----:B------:R-:W-:Y:S01]  /*d540*/  UMOV UR9, 0xc0 ;  /* 0x000000c000097882 */ /* 0x000fe20000000000 */
[----:B------:R-:W-:Y:S02]  /*d550*/  UMOV UR11, UR44 ;  /* 0x0000002c000b7c82 */ /* 0x000fe40008000000 */
[----:B------:R-:W-:Y:S01]  /*d560*/  UIADD3.X UR5, URZ, UR5, URZ, UP0, !UPT ;  /* 0x000000053f057290 */ /* 0x000fe200087fe43f */
[----:B------:R-:W-:Y:S01]  /*d570*/  UMOV UR12, UR45 ;  /* 0x0000002d000c7c82 */ /* 0x000fe20008000000 */
[----:B-----5:R-:W-:-:S09]  /*d580*/  USHF.L.U32 UR10, UR10, 0x6, URZ ;  /* 0x000000060a0a7899 */ /* 0x020fd2000800063f */
[----:B------:R1:W-:Y:S02]  /*d590*/  UTMASTG.4D [UR8], [UR4] ;  /* 0x00000008040073b5 */ /* 0x0003e40008018000 */
[----:B-1----:R0:W-:Y:S02]  /*d5a0*/  UTMACMDFLUSH ;  /* 0x00000000000079b7 */ /* 0x0021e40000000000 */
.L_x_68:
[----:B------:R-:W-:Y:S05]  /*d5b0*/  BSYNC B0 ;  /* 0x0000000000007941 */ /* 0x000fea0003800000 */
.L_x_67:
[----:B------:R-:W-:-:S04]  /*d5c0*/  DEPBAR.LE SB0, 0x0 ;  /* 0x000080000000791a */ /* 0x000fc80000000000 */
[----:B------:R-:W-:Y:S05]  /*d5d0*/  EXIT ;  /* 0x000000000000794d */ /* 0x000fea0003800000 */
.L_x_7:
[----:B-1----:R1:W2:Y:S02]  /*d5e0*/  SYNCS.PHASECHK.TRANS64.TRYWAIT P2, [R3+URZ+0x3f048], R0 ;  /* 0x03f04800030075a7 */ /* 0x0022a4000804017f */
[----:B--2---:R-:W-:Y:S05]  /*d5f0*/  @!P2 NANOSLEEP.SYNCS 0x989680 ;  /* 0x009896800000a95d */ /* 0x004fea0003900000 */
[----:B------:R-:W2:Y:S02]  /*d600*/  @!P2 SYNCS.PHASECHK.TRANS64 P2, [R3+URZ+0x3f048], R0 ;  /* 0x03f048000300a5a7 */ /* 0x000ea4000804007f */
[----:B--2---:R-:W-:Y:S05]  /*d610*/  @!P2 BRA `(.L_x_7) ;  /* 0xfffffffc00f0a947 */ /* 0x004fea000383ffff */
[----:B------:R-:W-:Y:S05]  /*d620*/  BRA `(.L_x_69) ;  /* 0xffffff30002c7947 */ /* 0x000fea000383ffff */
.L_x_12:
[----:B-1----:R1:W2:Y:S02]  /*d630*/  SYNCS.PHASECHK.TRANS64.TRYWAIT P1, [R3+URZ+0x3f020], R0 ;  /* 0x03f02000030075a7 */ /* 0x0022a4000802017f */
[----:B--2---:R-:W-:Y:S05]  /*d640*/  @!P1 NANOSLEEP.SYNCS 0x989680 ;  /* 0x009896800000995d */ /* 0x004fea0003900000 */
[----:B------:R-:W2:Y:S02]  /*d650*/  @!P1 SYNCS.PHASECHK.TRANS64 P1, [R3+URZ+0x3f020], R0 ;  /* 0x03f02000030095a7 */ /* 0x000ea4000802007f */
[----:B--2---:R-:W-:Y:S05]  /*d660*/  @!P1 BRA `(.L_x_12) ;  /* 0xfffffffc00f09947 */ /* 0x004fea000383ffff */
[----:B------:R-:W-:Y:S05]  /*d670*/  BRA `(.L_x_70) ;  /* 0xffffff3400587947 */ /* 0x000fea000383ffff */
.L_x_14:
[----:B-1----:R1:W2:Y:S02]  /*d680*/  SYNCS.PHASECHK.TRANS64.TRYWAIT P1, [R0+URZ+0x3f020], R3 ;  /* 0x03f02003000075a7 */ /* 0x0022a4000802017f */
[----:B--2---:R-:W-:Y:S05]  /*d690*/  @!P1 NANOSLEEP.SYNCS 0x989680 ;  /* 0x009896800000995d */ /* 0x004fea0003900000 */
[----:B------:R-:W2:Y:S02]  /*d6a0*/  @!P1 SYNCS.PHASECHK.TRANS64 P1, [R0+URZ+0x3f020], R3 ;  /* 0x03f02003000095a7 */ /* 0x000ea4000802007f */
[----:B--2---:R-:W-:Y:S05]  /*d6b0*/  @!P1 BRA `(.L_x_14) ;  /* 0xfffffffc00f09947 */ /* 0x004fea000383ffff */
[----:B------:R-:W-:Y:S05]  /*d6c0*/  BRA `(.L_x_71) ;  /* 0xffffff3800207947 */ /* 0x000fea000383ffff */
.L_x_17:
[----:B-1----:R1:W2:Y:S02]  /*d6d0*/  SYNCS.PHASECHK.TRANS64.TRYWAIT P1, [R2+URZ+0x3f020], R3 ;  /* 0x03f02003020075a7 */ /* 0x0022a4000802017f */
[----:B--2---:R-:W-:Y:S05]  /*d6e0*/  @!P1 NANOSLEEP.SYNCS 0x989680 ;  /* 0x009896800000995d */ /* 0x004fea0003900000 */
[----:B------:R-:W2:Y:S02]  /*d6f0*/  @!P1 SYNCS.PHASECHK.TRANS64 P1, [R2+URZ+0x3f020], R3 ;  /* 0x03f02003020095a7 */ /* 0x000ea4000802007f */
[----:B--2---:R-:W-:Y:S05]  /*d700*/  @!P1 BRA `(.L_x_17) ;  /* 0xfffffffc00f09947 */ /* 0x004fea000383ffff */
[----:B------:R-:W-:Y:S05]  /*d710*/  BRA `(.L_x_72) ;  /* 0xffffff3c002c7947 */ /* 0x000fea000383ffff */
.L_x_19:
[----:B-1----:R1:W2:Y:S02]  /*d720*/  SYNCS.PHASECHK.TRANS64.TRYWAIT P1, [R3+URZ+0x3f020], R0 ;  /* 0x03f02000030075a7 */ /* 0x0022a4000802017f */
[----:B--2---:R-:W-:Y:S05]  /*d730*/  @!P1 NANOSLEEP.SYNCS 0x989680 ;  /* 0x009896800000995d */ /* 0x004fea0003900000 */
[----:B------:R-:W2:Y:S02]  /*d740*/  @!P1 SYNCS.PHASECHK.TRANS64 P1, [R3+URZ+0x3f020], R0 ;  /* 0x03f02000030095a7 */ /* 0x000ea4000802007f */
[----:B--2---:R-:W-:Y:S05]  /*d750*/  @!P1 BRA `(.L_x_19) ;  /* 0xfffffffc00f09947 */ /* 0x004fea000383ffff */
[----:B------:R-:W-:Y:S05]  /*d760*/  BRA `(.L_x_73) ;  /* 0xffffff4000247947 */ /* 0x000fea000383ffff */
.L_x_21:
[----:B-1----:R1:W2:Y:S02]  /*d770*/  SYNCS.PHASECHK.TRANS64.TRYWAIT P1, [R2+URZ+0x3f040], R89 ;  /* 0x03f04059020075a7 */ /* 0x0022a4000802017f */
[----:B--2---:R-:W-:Y:S05]  /*d780*/  @!P1 NANOSLEEP.SYNCS 0x989680 ;  /* 0x009896800000995d */ /* 0x004fea0003900000 */
[----:B------:R-:W2:Y:S02]  /*d790*/  @!P1 SYNCS.PHASECHK.TRANS64 P1, [R2+URZ+0x3f040], R89 ;  /* 0x03f04059020095a7 */ /* 0x000ea4000802007f */
[----:B--2---:R-:W-:Y:S05]  /*d7a0*/  @!P1 BRA `(.L_x_21) ;  /* 0xfffffffc00f09947 */ /* 0x004fea000383ffff */
[----:B------:R-:W-:Y:S05]  /*d7b0*/  BRA `(.L_x_74) ;  /* 0xffffff4400347947 */ /* 0x000fea000383ffff */
.L_x_22:
[----:B--2---:R2:W3:Y:S02]  /*d7c0*/  SYNCS.PHASECHK.TRANS64.TRYWAIT P1, [R2+URZ+0x3f000], R89 ;  /* 0x03f00059020075a7 */ /* 0x0044e4000802017f */
[----:B---3--:R-:W-:Y:S05]  /*d7d0*/  @!P1 NANOSLEEP.SYNCS 0x989680 ;  /* 0x009896800000995d */ /* 0x008fea0003900000 */
[----:B------:R-:W3:Y:S02]  /*d7e0*/  @!P1 SYNCS.PHASECHK.TRANS64 P1, [R2+URZ+0x3f000], R89 ;  /* 0x03f00059020095a7 */ /* 0x000ee4000802007f */
[----:B---3--:R-:W-:Y:S05]  /*d7f0*/  @!P1 BRA `(.L_x_22) ;  /* 0xfffffffc00f09947 */ /* 0x008fea000383ffff */
[----:B------:R-:W-:Y:S05]  /*d800*/  BRA `(.L_x_75) ;  /* 0xffffff44002c7947 */ /* 0x000fea000383ffff */
.L_x_23:
[----:B---3--:R3:W1:Y:S02]  /*d810*/  SYNCS.PHASECHK.TRANS64.TRYWAIT P6, [R2+URZ+0x3f008], R89 ;  /* 0x03f00859020075a7 */ /* 0x00866400080c017f */
[----:B-1----:R-:W-:Y:S05]  /*d820*/  @!P6 NANOSLEEP.SYNCS 0x989680 ;  /* 0x009896800000e95d */ /* 0x002fea0003900000 */
[----:B------:R-:W1:Y:S02]  /*d830*/  @!P6 SYNCS.PHASECHK.TRANS64 P6, [R2+URZ+0x3f008], R89 ;  /* 0x03f008590200e5a7 */ /* 0x000e6400080c007f */
[----:B-1----:R-:W-:Y:S05]  /*d840*/  @!P6 BRA `(.L_x_23) ;  /* 0xfffffffc00f0e947 */ /* 0x002fea000383ffff */
[----:B------:R-:W-:Y:S05]  /*d850*/  BRA `(.L_x_76) ;  /* 0xffffff6000c07947 */ /* 0x000fea000383ffff */
.L_x_25:
[----:B--2---:R2:W3:Y:S02]  /*d860*/  SYNCS.PHASECHK.TRANS64.TRYWAIT P1, [R11+URZ+0x3f000], R0 ;  /* 0x03f000000b0075a7 */ /* 0x0044e4000802017f */
[----:B---3--:R-:W-:Y:S05]  /*d870*/  @!P1 NANOSLEEP.SYNCS 0x989680 ;  /* 0x009896800000995d */ /* 0x008fea0003900000 */
[----:B------:R-:W3:Y:S02]  /*d880*/  @!P1 SYNCS.PHASECHK.TRANS64 P1, [R11+URZ+0x3f000], R0 ;  /* 0x03f000000b0095a7 */ /* 0x000ee4000802007f */
[----:B---3--:R-:W-:Y:S05]  /*d890*/  @!P1 BRA `(.L_x_25) ;  /* 0xfffffffc00f09947 */ /* 0x008fea000383ffff */
[----:B------:R-:W-:Y:S05]  /*d8a0*/  BRA `(.L_x_77) ;  /* 0xffffff8400247947 */ /* 0x000fea000383ffff */
.L_x_28:
[----:B-1----:R1:W2:Y:S02]  /*d8b0*/  SYNCS.PHASECHK.TRANS64.TRYWAIT P2, [R0+URZ+0x3f020], R11 ;  /* 0x03f0200b000075a7 */ /* 0x0022a4000804017f */
[----:B--2---:R-:W-:Y:S05]  /*d8c0*/  @!P2 NANOSLEEP.SYNCS 0x989680 ;  /* 0x009896800000a95d */ /* 0x004fea0003900000 */
[----:B------:R-:W2:Y:S02]  /*d8d0*/  @!P2 SYNCS.PHASECHK.TRANS64 P2, [R0+URZ+0x3f020], R11 ;  /* 0x03f0200b0000a5a7 */ /* 0x000ea4000804007f */
[----:B--2---:R-:W-:Y:S05]  /*d8e0*/  @!P2 BRA `(.L_x_28) ;  /* 0xfffffffc00f0a947 */ /* 0x004fea000383ffff */
[----:B------:R-:W-:Y:S05]  /*d8f0*/  BRA `(.L_x_78) ;  /* 0xffffff8c00147947 */ /* 0x000fea000383ffff */
.L_x_31:
[----:B-1----:R1:W2:Y:S02]  /*d900*/  SYNCS.PHASECHK.TRANS64.TRYWAIT P2, [R221+URZ+0x3f000], R220 ;  /* 0x03f000dcdd0075a7 */ /* 0x0022a4000804017f */
[----:B--2---:R-:W-:Y:S05]  /*d910*/  @!P2 NANOSLEEP.SYNCS 0x989680 ;  /* 0x009896800000a95d */ /* 0x004fea0003900000 */
[----:B------:R-:W2:Y:S02]  /*d920*/  @!P2 SYNCS.PHASECHK.TRANS64 P2, [R221+URZ+0x3f000], R220 ;  /* 0x03f000dcdd00a5a7 */ /* 0x000ea4000804007f */
[----:B--2---:R-:W-:Y:S05]  /*d930*/  @!P2 BRA `(.L_x_31) ;  /* 0xfffffffc00f0a947 */ /* 0x004fea000383ffff */
[----:B------:R-:W-:Y:S05]  /*d940*/  BRA `(.L_x_79) ;  /* 0xffffff9400587947 */ /* 0x000fea000383ffff */
.L_x_35:
[----:B-1----:R1:W2:Y:S02]  /*d950*/  SYNCS.PHASECHK.TRANS64.TRYWAIT P1, [R24+URZ+0x3f020], R25 ;  /* 0x03f02019180075a7 */ /* 0x0022a4000802017f */
[----:B--2---:R-:W-:Y:S05]  /*d960*/  @!P1 NANOSLEEP.SYNCS 0x989680 ;  /* 0x009896800000995d */ /* 0x004fea0003900000 */
[----:B------:R-:W2:Y:S02]  /*d970*/  @!P1 SYNCS.PHASECHK.TRANS64 P1, [R24+URZ+0x3f020], R25 ;  /* 0x03f02019180095a7 */ /* 0x000ea4000802007f */
[----:B--2---:R-:W-:Y:S05]  /*d980*/  @!P1 BRA `(.L_x_35) ;  /* 0xfffffffc00f09947 */ /* 0x004fea000383ffff */
[----:B------:R-:W-:Y:S05]  /*d990*/  BRA `(.L_x_80) ;  /* 0xffffffd000087947 */ /* 0x000fea000383ffff */
        .weak           $__internal_0_$__cuda_sm20_rcp_rn_f32_slowpath
        .type           $__internal_0_$__cuda_sm20_rcp_rn_f32_slowpath,@function
        .size           $__internal_0_$__cuda_sm20_rcp_rn_f32_slowpath,(.L_x_86 - $__internal_0_$__cuda_sm20_rcp_rn_f32_slowpath)
$__internal_0_$__cuda_sm20_rcp_rn_f32_slowpath:
[----:B------:R-:W-:Y:S01]  /*d9a0*/  IMAD.SHL.U32 R3, R6, 0x2, RZ ;  /* 0x0000000206037824 */ /* 0x000fe200078e00ff */
[----:B------:R-:W-:Y:S04]  /*d9b0*/  BSSY B2, `(.L_x_81) ;  /* 0x0000030000027945 */ /* 0x000fe80003800000 */
[----:B------:R-:W-:-:S04]  /*d9c0*/  SHF.R.U32.HI R32, RZ, 0x18, R3 ;  /* 0x00000018ff207819 */ /* 0x000fc80000011603 */
[----:B------:R-:W-:-:S13]  /*d9d0*/  ISETP.NE.U32.AND P0, PT, R32, RZ, PT ;  /* 0x000000ff2000720c */ /* 0x000fda0003f05070 */
[----:B------:R-:W-:Y:S05]  /*d9e0*/  @P0 BRA `(.L_x_82) ;  /* 0x0000000000280947 */ /* 0x000fea0003800000 */
[----:B------:R-:W-:-:S04]  /*d9f0*/  SHF.L.U32 R3, R6, 0x1, RZ ;  /* 0x0000000106037819 */ /* 0x000fc800000006ff */
[----:B------:R-:W-:-:S13]  /*da00*/  ISETP.NE.AND P0, PT, R3, RZ, PT ;  /* 0x000000ff0300720c */ /* 0x000fda0003f05270 */
[----:B------:R-:W-:Y:S01]  /*da10*/  @P0 FFMA R26, R6, 1.84467440737095516160e+19, RZ ;  /* 0x5f800000061a0823 */ /* 0x000fe200000000ff */
[----:B------:R-:W-:Y:S08]  /*da20*/  @!P0 MUFU.RCP R7, R6 ;  /* 0x0000000600078308 */ /* 0x000ff00000001000 */
[----:B------:R-:W1:Y:S02]  /*da30*/  @P0 MUFU.RCP R3, R26 ;  /* 0x0000001a00030308 */ /* 0x000e640000001000 */
[----:B-1----:R-:W-:-:S04]  /*da40*/  @P0 FFMA R27, R26, R3, -1 ;  /* 0xbf8000001a1b0423 */ /* 0x002fc80000000003 */
[----:B------:R-:W-:-:S04]  /*da50*/  @P0 FADD.FTZ R28, -R27, -RZ ;  /* 0x800000ff1b1c0221 */ /* 0x000fc80000010100 */
[----:B------:R-:W-:-:S04]  /*da60*/  @P0 FFMA R3, R3, R28, R3 ;  /* 0x0000001c03030223 */ /* 0x000fc80000000003 */
[----:B------:R-:W-:Y:S01]  /*da70*/  @P0 FFMA R7, R3, 1.84467440737095516160e+19, RZ ;  /* 0x5f80000003070823 */ /* 0x000fe200000000ff */
[----:B------:R-:W-:Y:S06]  /*da80*/  BRA `(.L_x_83) ;  /* 0x0000000000887947 */ /* 0x000fec0003800000 */
.L_x_82:
[----:B------:R-:W-:-:S04]  /*da90*/  IADD3 R33, R32, -0xfd, RZ ;  /* 0xffffff0320217810 */ /* 0x000fc80007ffe0ff */
[----:B------:R-:W-:-:S13]  /*daa0*/  ISETP.GT.U32.AND P0, PT, R33, 0x1, PT ;  /* 0x000000012100780c */ /* 0x000fda0003f04070 */
[----:B------:R-:W-:Y:S05]  /*dab0*/  @P0 BRA `(.L_x_84) ;  /* 0x0000000000780947 */ /* 0x000fea0003800000 */
[----:B------:R-:W-:Y:S02]  /*dac0*/  LOP3.LUT R3, R6, 0x7fffff, RZ, 0xc0, !PT ;  /* 0x007fffff06037812 */ /* 0x000fe400078ec0ff */
[----:B------:R-:W-:Y:S02]  /*dad0*/  MOV R28, 0x3 ;  /* 0x00000003001c7802 */ /* 0x000fe40000000f00 */
[----:B------:R-:W-:Y:S02]  /*dae0*/  LOP3.LUT R3, R3, 0x3f800000, RZ, 0xfc, !PT ;  /* 0x3f80000003037812 */ /* 0x000fe400078efcff */
[----:B------:R-:W-:Y:S02]  /*daf0*/  SHF.L.U32 R28, R28, R33, RZ ;  /* 0x000000211c1c7219 */ /* 0x000fe400000006ff */
[----:B------:R-:W1:Y:S02]  /*db00*/  MUFU.RCP R26, R3 ;  /* 0x00000003001a7308 */ /* 0x000e640000001000 */
[----:B-1----:R-:W-:-:S04]  /*db10*/  FFMA R7, R3, R26, -1 ;  /* 0xbf80000003077423 */ /* 0x002fc8000000001a */
[----:B------:R-:W-:-:S04]  /*db20*/  FADD.FTZ R7, -R7, -RZ ;  /* 0x800000ff07077221 */ /* 0x000fc80000010100 */
[CCC-:B------:R-:W-:Y:S01]  /*db30*/  FFMA.RM R27, R26.reuse, R7.reuse, R26.reuse ;  /* 0x000000071a1b7223 */ /* 0x1c0fe2000000401a */
[----:B------:R-:W-:-:S04]  /*db40*/  FFMA.RP R26, R26, R7, R26 ;  /* 0x000000071a1a7223 */ /* 0x000fc8000000801a */
[C---:B------:R-:W-:Y:S02]  /*db50*/  LOP3.LUT R7, R27.reuse, 0x7fffff, RZ, 0xc0, !PT ;  /* 0x007fffff1b077812 */ /* 0x040fe400078ec0ff */
[----:B------:R-:W-:Y:S02]  /*db60*/  FSETP.NEU.FTZ.AND P0, PT, R27, R26, PT ;  /* 0x0000001a1b00720b */ /* 0x000fe40003f1d000 */
[----:B------:R-:W-:Y:S02]  /*db70*/  LOP3.LUT R7, R7, 0x800000, RZ, 0xfc, !PT ;  /* 0x0080000007077812 */ /* 0x000fe400078efcff */
[----:B------:R-:W-:Y:S02]  /*db80*/  SEL R26, RZ, 0xffffffff, !P0 ;  /* 0xffffffffff1a7807 */ /* 0x000fe40004000000 */
[----:B------:R-:W-:Y:S02]  /*db90*/  LOP3.LUT R28, R28, R7, RZ, 0xc0, !PT ;  /* 0x000000071c1c7212 */ /* 0x000fe400078ec0ff */
[----:B------:R-:W-:-:S02]  /*dba0*/  IADD3 R26, -R26, RZ, RZ ;  /* 0x000000ff1a1a7210 */ /* 0x000fc40007ffe1ff */
[-C--:B------:R-:W-:Y:S02]  /*dbb0*/  SHF.R.U32.HI R28, RZ, R33.reuse, R28 ;  /* 0x00000021ff1c7219 */ /* 0x080fe4000001161c */
[--C-:B------:R-:W-:Y:S01]  /*dbc0*/  LOP3.LUT P1, RZ, R26, R33, R7.reuse, 0xf8, !PT ;  /* 0x000000211aff7212 */ /* 0x100fe2000782f807 */
[----:B------:R-:W-:Y:S01]  /*dbd0*/  VIADD R26, R32, 0xffffff04 ;  /* 0xffffff04201a7836 */ /* 0x000fe20000000000 */
[C---:B------:R-:W-:Y:S02]  /*dbe0*/  LOP3.LUT P0, RZ, R28.reuse, 0x1, RZ, 0xc0, !PT ;  /* 0x000000011cff7812 */ /* 0x040fe4000780c0ff */
[----:B------:R-:W-:Y:S02]  /*dbf0*/  LOP3.LUT P2, RZ, R28, 0x2, RZ, 0xc0, !PT ;  /* 0x000000021cff7812 */ /* 0x000fe4000784c0ff */
[----:B------:R-:W-:Y:S02]  /*dc00*/  SHF.R.U32.HI R7, RZ, R26, R7 ;  /* 0x0000001aff077219 */ /* 0x000fe40000011607 */
[----:B------:R-:W-:-:S02]  /*dc10*/  PLOP3.LUT P0, PT, P0, P1, P2, 0xe0, 0x0 ;  /* 0x000000000000781c */ /* 0x000fc40000703c20 */
[----:B------:R-:W-:Y:S02]  /*dc20*/  LOP3.LUT P1, RZ, R6, 0x7fffff, RZ, 0xc0, !PT ;  /* 0x007fffff06ff7812 */ /* 0x000fe4000782c0ff */
[----:B------:R-:W-:-:S04]  /*dc30*/  SEL R3, RZ, 0x1, !P0 ;  /* 0x00000001ff037807 */ /* 0x000fc80004000000 */
[----:B------:R-:W-:-:S04]  /*dc40*/  IADD3 R3, -R3, RZ, RZ ;  /* 0x000000ff03037210 */ /* 0x000fc80007ffe1ff */
[----:B------:R-:W-:-:S13]  /*dc50*/  ISETP.GE.AND P0, PT, R3, RZ, PT ;  /* 0x000000ff0300720c */ /* 0x000fda0003f06270 */
[----:B------:R-:W-:-:S04]  /*dc60*/  @!P0 IADD3 R7, R7, 0x1, RZ ;  /* 0x0000000107078810 */ /* 0x000fc80007ffe0ff */
[----:B------:R-:W-:-:S04]  /*dc70*/  @!P1 SHF.L.U32 R7, R7, 0x1, RZ ;  /* 0x0000000107079819 */ /* 0x000fc800000006ff */
[----:B------:R-:W-:Y:S01]  /*dc80*/  LOP3.LUT R7, R7, 0x80000000, R6, 0xf8, !PT ;  /* 0x8000000007077812 */ /* 0x000fe200078ef806 */
[----:B------:R-:W-:Y:S06]  /*dc90*/  BRA `(.L_x_83) ;  /* 0x0000000000047947 */ /* 0x000fec0003800000 */
.L_x_84:
[----:B------:R1:W2:Y:S02]  /*dca0*/  MUFU.RCP R7, R6 ;  /* 0x0000000600077308 */ /* 0x0002a40000001000 */
.L_x_83:
[----:B------:R-:W-:Y:S05]  /*dcb0*/  BSYNC B2 ;  /* 0x0000000000027941 */ /* 0x000fea0003800000 */
.L_x_81:
[----:B--2---:R-:W-:Y:S02]  /*dcc0*/  MOV R3, R7 ;  /* 0x0000000700037202 */ /* 0x004fe40000000f00 */
[----:B-1----:R-:W-:Y:S02]  /*dcd0*/  MOV R6, R29 ;  /* 0x0000001d00067202 */ /* 0x002fe40000000f00 */
[----:B------:R-:W-:-:S04]  /*dce0*/  MOV R7, 0x0 ;  /* 0x0000000000077802 */ /* 0x000fc80000000f00 */
[----:B------:R-:W-:Y:S05]  /*dcf0*/  RET.REL.NODEC R6 `(_ZN7cutlass13device_kernelINS_4fmha6kernel13FmhaKernelTmaINS1_10collective15FmhaMainloopTmaINS_10bfloat16_tEfN4cute5tupleIJNS7_1CILi64EEENS9_ILi128EEENS9_ILi224EEEEEENS4_13DefaultFusionEJEEENS4_15FmhaFwdEpilogueIS6_fNS8_IJSA_SC_SB_EEEEEJEEEEEvNT_6ParamsE) ;  /* 0xffffff2006c07950 */ /* 0x000fea0003c3ffff */
.L_x_85:
[----:B------:R-:W-:-:S00]  /*dd00*/  BRA `(.L_x_85) ;  /* 0xfffffffc00fc7947 */ /* 0x000fc0000383ffff */
[----:B------:R-:W-:-:S00]  /*dd10*/  NOP ;  /* 0x0000000000007918 */ /* 0x000fc00000000000 */
        /* <DEDUP_REMOVED lines=14> */
.L_x_86:


//--------------------- .nv.global.init           --------------------------
	.section	.nv.global.init,"aw",@progbits
.nv.global.init:
	.type		$str$23,@object
	.size		$str$23,($str$24 - $str$23)
$str$23:
        /*0000*/ 	.byte	0x28, 0x61, 0x64, 0x64, 0x72, 0x65, 0x73, 0x73, 0x20, 0x26, 0x20, 0x6d, 0x61, 0x73, 0x6b, 0x29
        /*0010*/ 	.byte	0x20, 0x3d, 0x3d, 0x20, 0x30, 0x00
	.type		$str$24,@object
	.size		$str$24,(__unnamed_1 - $str$24)
$str$24:
        /*0016*/ 	.byte	0x2f, 0x74, 0x6d, 0x70, 0x2f, 0x63, 0x75, 0x74, 0x6c, 0x61, 0x73, 0x73, 0x5f, 0x73, 0x77, 0x65
        /*0026*/ 	.byte	0x65, 0x70, 0x5f, 0x73, 0x72, 0x63, 0x2f, 0x69, 0x6e, 0x63, 0x6c, 0x75, 0x64, 0x65, 0x2f, 0x63
        /*0036*/ 	.byte	0x75, 0x74, 0x65, 0x2f, 0x70, 0x6f, 0x69, 0x6e, 0x74, 0x65, 0x72, 0x5f, 0x66, 0x6c, 0x61, 0x67
        /*0046*/ 	.byte	0x67, 0x65, 0x64, 0x2e, 0x68, 0x70, 0x70, 0x00
	.type		__unnamed_1,@object
	.size		__unnamed_1,(__unnamed_2 - __unnamed_1)
__unnamed_1:
        /*004e*/ 	.byte	0x61, 0x75, 0x74, 0x6f, 0x20, 0x63, 0x75, 0x74, 0x65, 0x3a, 0x3a, 0x61, 0x73, 0x5f, 0x70, 0x6f
        /* <DEDUP_REMOVED lines=27> */
        /*020e*/ 	.byte	0x32, 0x30, 0x34, 0x38, 0x3e, 0x3e, 0x3e, 0x3e, 0x3e, 0x5d, 0x00
	.type		__unnamed_2,@object
	.size		__unnamed_2,(.L_1 - __unnamed_2)
__unnamed_2:
        /* <DEDUP_REMOVED lines=29> */
.L_1:


//--------------------- .nv.shared._ZN7cutlass13device_kernelINS_4fmha6kernel13FmhaKernelTmaINS1_10collective15FmhaMainloopTmaINS_10bfloat16_tEfN4cute5tupleIJNS7_1CILi64EEENS9_ILi128EEENS9_ILi224EEEEEENS4_13DefaultFusionEJEEENS4_15FmhaFwdEpilogueIS6_fNS8_IJSA_SC_SB_EEEEEJEEEEEvNT_6ParamsE --------------------------
	.section	.nv.shared._ZN7cutlass13device_kernelINS_4fmha6kernel13FmhaKernelTmaINS1_10collective15FmhaMainloopTmaINS_10bfloat16_tEfN4cute5tupleIJNS7_1CILi64EEENS9_ILi128EEENS9_ILi224EEEEEENS4_13DefaultFusionEJEEENS4_15FmhaFwdEpilogueIS6_fNS8_IJSA_SC_SB_EEEEEJEEEEEvNT_6ParamsE,"aw",@nobits
	.sectionflags	@""
	.align	16
	.zero		1024


//--------------------- .nv.shared.reserved.0     --------------------------
	.section	.nv.shared.reserved.0,"aw",@nobits
	.weak		__nv_reservedSMEM_offset_0_alias
	.size		__nv_reservedSMEM_offset_0_alias, 0, 0
	.other		__nv_reservedSMEM_offset_0_alias,@"STO_CUDA_RESERVED_SHARED STV_DEFAULT"
__nv_reservedSMEM_offset_0_alias:
	.zero		0


//--------------------- .nv.global                --------------------------
	.section	.nv.global,"aw",@nobits
.nv.global:
	.type		_ZN39_INTERNAL_408ca8b5_4_k_cu_02bfa3e3_27984cute1_E,@object
	.size		_ZN39_INTERNAL_408ca8b5_4_k_cu_02bfa3e3_27984cute1_E,(_ZN39_INTERNAL_408ca8b5_4_k_cu_02bfa3e3_27984cuda3std3__45__cpo6cbeginE - _ZN39_INTERNAL_408ca8b5_4_k_cu_02bfa3e3_27984cute1_E)
_ZN39_INTERNAL_408ca8b5_4_k_cu_02bfa3e3_27984cute1_E:
	.zero		1
	.type		_ZN39_INTERNAL_408ca8b5_4_k_cu_02bfa3e3_27984cuda3std3__45__cpo6cbeginE,@object
	.size		_ZN39_INTERNAL_408ca8b5_4_k_cu_02bfa3e3_27984cuda3std3__45__cpo6cbeginE,(_ZN39_INTERNAL_408ca8b5_4_k_cu_02bfa3e3_27984cuda3std3__48in_placeE - _ZN39_INTERNAL_408ca8b5_4_k_cu_02bfa3e3_27984cuda3std3__45__cpo6cbeginE)
_ZN39_INTERNAL_408ca8b5_4_k_cu_02bfa3e3_27984cuda3std3__45__cpo6cbeginE:
	.zero		1
	.type		_ZN39_INTERNAL_408ca8b5_4_k_cu_02bfa3e3_27984cuda3std3__48in_placeE,@object
	.size		_ZN39_INTERNAL_408ca8b5_4_k_cu_02bfa3e3_27984cuda3std3__48in_placeE,(_ZN39_INTERNAL_408ca8b5_4_k_cu_02bfa3e3_27984cuda3std6ranges3__45__cpo9iter_moveE - _ZN39_INTERNAL_408ca8b5_4_k_cu_02bfa3e3_27984cuda3std3__48in_placeE)
_ZN39_INTERNAL_408ca8b5_4_k_cu_02bfa3e3_27984cuda3std3__48in_placeE:
	.zero		1
	.type		_ZN39_INTERNAL_408ca8b5_4_k_cu_02bfa3e3_27984cuda3std6ranges3__45__cpo9iter_moveE,@object
	.size		_ZN39_INTERNAL_408ca8b5_4_k_cu_02bfa3e3_27984cuda3std6ranges3__45__cpo9iter_moveE,(_ZN39_INTERNAL_408ca8b5_4_k_cu_02bfa3e3_27984cuda3std3__45__cpo5beginE - _ZN39_INTERNAL_408ca8b5_4_k_cu_02bfa3e3_27984cuda3std6ranges3__45__cpo9iter_moveE)
_ZN39_INTERNAL_408ca8b5_4_k_cu_02bfa3e3_27984cuda3std6ranges3__45__cpo9iter_moveE:
	.zero		1
	.type		_ZN39_INTERNAL_408ca8b5_4_k_cu_02bfa3e3_27984cuda3std3__45__cpo5beginE,@object
	.size		_ZN39_INTERNAL_408ca8b5_4_k_cu_02bfa3e3_27984cuda3std3__45__cpo5beginE,(_ZN39_INTERNAL_408ca8b5_4_k_cu_02bfa3e3_27984cuda3std3__441_GLOBAL__N__408ca8b5_4_k_cu_02bfa3e3_27986ignoreE - _ZN39_INTERNAL_408ca8b5_4_k_cu_02bfa3e3_27984cuda3std3__45__cpo5beginE)
_ZN39_INTERNAL_408ca8b5_4_k_cu_02bfa3e3_27984cuda3std3__45__cpo5beginE:
	.zero		1
	.type		_ZN39_INTERNAL_408ca8b5_4_k_cu_02bfa3e3_27984cuda3std3__441_GLOBAL__N__408ca8b5_4_k_cu_02bfa3e3_27986ignoreE,@object
	.size		_ZN39_INTERNAL_408ca8b5_4_k_cu_02bfa3e3_27984cuda3std3__441_GLOBAL__N__408ca8b5_4_k_cu_02bfa3e3_27986ignoreE,(_ZN39_INTERNAL_408ca8b5_4_k_cu_02bfa3e3_27984cute7productE - _ZN39_INTERNAL_408ca8b5_4_k_cu_02bfa3e3_27984cuda3std3__441_GLOBAL__N__408ca8b5_4_k_cu_02bfa3e3_27986ignoreE)
_ZN39_INTERNAL_408ca8b5_4_k_cu_02bfa3e3_27984cuda3std3__441_GLOBAL__N__408ca8b5_4_k_cu_02bfa3e3_27986ignoreE:
	.zero		1
	.type		_ZN39_INTERNAL_408ca8b5_4_k_cu_02bfa3e3_27984cute7productE,@object
	.size		_ZN39_INTERNAL_408ca8b5_4_k_cu_02bfa3e3_27984cute7productE,(_ZN39_INTERNAL_408ca8b5_4_k_cu_02bfa3e3_27984cuda3std3__45__cpo3endE - _ZN39_INTERNAL_408ca8b5_4_k_cu_02bfa3e3_27984cute7productE)
_ZN39_INTERNAL_408ca8b5_4_k_cu_02bfa3e3_27984cute7productE:
	.zero		1
	.type		_ZN39_INTERNAL_408ca8b5_4_k_cu_02bfa3e3_27984cuda3std3__45__cpo3endE,@object
	.size		_ZN39_INTERNAL_408ca8b5_4_k_cu_02bfa3e3_27984cuda3std3__45__cpo3endE,(_ZN39_INTERNAL_408ca8b5_4_k_cu_02bfa3e3_27984cuda3std3__419piecewise_constructE - _ZN39_INTERNAL_408ca8b5_4_k_cu_02bfa3e3_27984cuda3std3__45__cpo3endE)
_ZN39_INTERNAL_408ca8b5_4_k_cu_02bfa3e3_27984cuda3std3__45__cpo3endE:
	.zero		1
	.type		_ZN39_INTERNAL_408ca8b5_4_k_cu_02bfa3e3_27984cuda3std3__419piecewise_constructE,@object
	.size		_ZN39_INTERNAL_408ca8b5_4_k_cu_02bfa3e3_27984cuda3std3__419piecewise_constructE,(_ZN39_INTERNAL_408ca8b5_4_k_cu_02bfa3e3_27984cuda3std3__45__cpo4cendE - _ZN39_INTERNAL_408ca8b5_4_k_cu_02bfa3e3_27984cuda3std3__419piecewise_constructE)
_ZN39_INTERNAL_408ca8b5_4_k_cu_02bfa3e3_27984cuda3std3__419piecewise_constructE:
	.zero		1
	.type		_ZN39_INTERNAL_408ca8b5_4_k_cu_02bfa3e3_27984cuda3std3__45__cpo4cendE,@object
	.size		_ZN39_INTERNAL_408ca8b5_4_k_cu_02bfa3e3_27984cuda3std3__45__cpo4cendE,(_ZN39_INTERNAL_408ca8b5_4_k_cu_02bfa3e3_27984cuda3std6ranges3__45__cpo4swapE - _ZN39_INTERNAL_408ca8b5_4_k_cu_02bfa3e3_27984cuda3std3__45__cpo4cendE)
_ZN39_INTERNAL_408ca8b5_4_k_cu_02bfa3e3_27984cuda3std3__45__cpo4cendE:
	.zero		1
	.type		_ZN39_INTERNAL_408ca8b5_4_k_cu_02bfa3e3_27984cuda3std6ranges3__45__cpo4swapE,@object
	.size		_ZN39_INTERNAL_408ca8b5_4_k_cu_02bfa3e3_27984cuda3std6ranges3__45__cpo4swapE,(.L_9 - _ZN39_INTERNAL_408ca8b5_4_k_cu_02bfa3e3_27984cuda3std6ranges3__45__cpo4swapE)
_ZN39_INTERNAL_408ca8b5_4_k_cu_02bfa3e3_27984cuda3std6ranges3__45__cpo4swapE:
	.zero		1
.L_9:


//--------------------- .nv.constant0._ZN7cutlass13device_kernelINS_4fmha6kernel13FmhaKernelTmaINS1_10collective15FmhaMainloopTmaINS_10bfloat16_tEfN4cute5tupleIJNS7_1CILi64EEENS9_ILi128EEENS9_ILi224EEEEEENS4_13DefaultFusionEJEEENS4_15FmhaFwdEpilogueIS6_fNS8_IJSA_SC_SB_EEEEEJEEEEEvNT_6ParamsE --------------------------
	.section	.nv.constant0._ZN7cutlass13device_kernelINS_4fmha6kernel13FmhaKernelTmaINS1_10collective15FmhaMainloopTmaINS_10bfloat16_tEfN4cute5tupleIJNS7_1CILi64EEENS9_ILi128EEENS9_ILi224EEEEEENS4_13DefaultFusionEJEEENS4_15FmhaFwdEpilogueIS6_fNS8_IJSA_SC_SB_EEEEEJEEEEEvNT_6ParamsE,"a",@progbits
	.sectionflags	@""
	.align	4
.nv.constant0._ZN7cutlass13device_kernelINS_4fmha6kernel13FmhaKernelTmaINS1_10collective15FmhaMainloopTmaINS_10bfloat16_tEfN4cute5tupleIJNS7_1CILi64EEENS9_ILi128EEENS9_ILi224EEEEEENS4_13DefaultFusionEJEEENS4_15FmhaFwdEpilogueIS6_fNS8_IJSA_SC_SB_EEEEEJEEEEEvNT_6ParamsE:
	.zero		2688


//--------------------- SYMBOLS --------------------------

	.type		.nv.reservedSmem.offset0,@object
	.size		.nv.reservedSmem.offset0,0x4
	.type		__assertfail,@function
